//
// Generated by NVIDIA NVVM Compiler
//
// Compiler Build ID: CL-36424714
// Cuda compilation tools, release 13.0, V13.0.88
// Based on NVVM 20.0.0
//

.version 9.0
.target sm_100
.address_size 64

	// .globl	_Z12randomWalkerPfiij
.global .align 4 .b8 precalc_xorwow_matrix[102400];
.global .align 4 .b8 precalc_xorwow_offset_matrix[102400];
.global .align 4 .b8 mrg32k3aM1[2304];
.global .align 4 .b8 mrg32k3aM2[2304];
.global .align 4 .b8 mrg32k3aM1SubSeq[2016];
.global .align 4 .b8 mrg32k3aM2SubSeq[2016];
.global .align 4 .b8 mrg32k3aM1Seq[2304];
.global .align 4 .b8 mrg32k3aM2Seq[2304];
.const .align 8 .b8 __cr_lgamma_table[72];

.visible .entry _Z12randomWalkerPfiij(
	.param .u64 .ptr .align 1 _Z12randomWalkerPfiij_param_0,
	.param .u32 _Z12randomWalkerPfiij_param_1,
	.param .u32 _Z12randomWalkerPfiij_param_2,
	.param .u32 _Z12randomWalkerPfiij_param_3
)
{
	.local .align 8 .b8 	__local_depot0[48];
	.reg .b64 	%SP;
	.reg .b64 	%SPL;
	.reg .pred 	%p<94>;
	.reg .b32 	%r<1370>;
	.reg .b32 	%f<23>;
	.reg .b64 	%rd<27>;

	mov.u64 	%SPL, __local_depot0;
	ld.param.u64 	%rd10, [_Z12randomWalkerPfiij_param_0];
	ld.param.u32 	%r626, [_Z12randomWalkerPfiij_param_1];
	ld.param.u32 	%r627, [_Z12randomWalkerPfiij_param_2];
	ld.param.u32 	%r630, [_Z12randomWalkerPfiij_param_3];
	add.u64 	%rd1, %SPL, 0;
	mov.u32 	%r631, %ctaid.x;
	mov.u32 	%r632, %ntid.x;
	mov.u32 	%r633, %tid.x;
	mad.lo.s32 	%r1, %r631, %r632, %r633;
	xor.b32  	%r634, %r630, -1429050551;
	mul.lo.s32 	%r1331, %r634, 1099087573;
	add.s32 	%r1349, %r1331, -638133224;
	add.s32 	%r1060, %r1331, 123456789;
	st.local.v2.u32 	[%rd1], {%r1349, %r1060};
	xor.b32  	%r1059, %r1331, 362436069;
	mov.b32 	%r1058, -123459836;
	st.local.v2.u32 	[%rd1+8], {%r1059, %r1058};
	add.s32 	%r1056, %r1331, 5783321;
	mov.b32 	%r1057, -589760388;
	st.local.v2.u32 	[%rd1+16], {%r1057, %r1056};
	setp.eq.s32 	%p1, %r1, 0;
	@%p1 bra 	$L__BB0_115;
	cvt.s64.s32 	%rd26, %r1;
	mov.b32 	%r1043, 0;
	mov.b32 	%r1058, -123459836;
	mov.b32 	%r1057, -589760388;
$L__BB0_2:
	mov.u64 	%rd3, %rd26;
	and.b64  	%rd4, %rd3, 3;
	setp.eq.s64 	%p2, %rd4, 0;
	@%p2 bra 	$L__BB0_114;
	mul.wide.u32 	%rd12, %r1043, 3200;
	mov.u64 	%rd13, precalc_xorwow_matrix;
	add.s64 	%rd5, %rd13, %rd12;
	mov.b32 	%r1056, 0;
	mov.u32 	%r1057, %r1056;
	mov.u32 	%r1058, %r1056;
	mov.u32 	%r1059, %r1056;
	mov.u32 	%r1060, %r1056;
	mov.u32 	%r1049, %r1056;
$L__BB0_4:
	mul.wide.u32 	%rd14, %r1049, 4;
	add.s64 	%rd15, %rd1, %rd14;
	ld.local.u32 	%r19, [%rd15+4];
	shl.b32 	%r20, %r1049, 5;
	mov.b32 	%r1055, 0;
$L__BB0_5:
	.pragma "nounroll";
	shr.u32 	%r640, %r19, %r1055;
	and.b32  	%r641, %r640, 1;
	setp.eq.b32 	%p3, %r641, 1;
	not.pred 	%p4, %p3;
	add.s32 	%r642, %r20, %r1055;
	mul.lo.s32 	%r643, %r642, 5;
	mul.wide.u32 	%rd16, %r643, 4;
	add.s64 	%rd6, %rd5, %rd16;
	@%p4 bra 	$L__BB0_7;
	ld.global.u32 	%r644, [%rd6];
	xor.b32  	%r1060, %r1060, %r644;
	ld.global.u32 	%r645, [%rd6+4];
	xor.b32  	%r1059, %r1059, %r645;
	ld.global.u32 	%r646, [%rd6+8];
	xor.b32  	%r1058, %r1058, %r646;
	ld.global.u32 	%r647, [%rd6+12];
	xor.b32  	%r1057, %r1057, %r647;
	ld.global.u32 	%r648, [%rd6+16];
	xor.b32  	%r1056, %r1056, %r648;
$L__BB0_7:
	and.b32  	%r650, %r640, 2;
	setp.eq.s32 	%p5, %r650, 0;
	@%p5 bra 	$L__BB0_9;
	ld.global.u32 	%r651, [%rd6+20];
	xor.b32  	%r1060, %r1060, %r651;
	ld.global.u32 	%r652, [%rd6+24];
	xor.b32  	%r1059, %r1059, %r652;
	ld.global.u32 	%r653, [%rd6+28];
	xor.b32  	%r1058, %r1058, %r653;
	ld.global.u32 	%r654, [%rd6+32];
	xor.b32  	%r1057, %r1057, %r654;
	ld.global.u32 	%r655, [%rd6+36];
	xor.b32  	%r1056, %r1056, %r655;
$L__BB0_9:
	and.b32  	%r657, %r640, 4;
	setp.eq.s32 	%p6, %r657, 0;
	@%p6 bra 	$L__BB0_11;
	ld.global.u32 	%r658, [%rd6+40];
	xor.b32  	%r1060, %r1060, %r658;
	ld.global.u32 	%r659, [%rd6+44];
	xor.b32  	%r1059, %r1059, %r659;
	ld.global.u32 	%r660, [%rd6+48];
	xor.b32  	%r1058, %r1058, %r660;
	ld.global.u32 	%r661, [%rd6+52];
	xor.b32  	%r1057, %r1057, %r661;
	ld.global.u32 	%r662, [%rd6+56];
	xor.b32  	%r1056, %r1056, %r662;
$L__BB0_11:
	and.b32  	%r664, %r640, 8;
	setp.eq.s32 	%p7, %r664, 0;
	@%p7 bra 	$L__BB0_13;
	ld.global.u32 	%r665, [%rd6+60];
	xor.b32  	%r1060, %r1060, %r665;
	ld.global.u32 	%r666, [%rd6+64];
	xor.b32  	%r1059, %r1059, %r666;
	ld.global.u32 	%r667, [%rd6+68];
	xor.b32  	%r1058, %r1058, %r667;
	ld.global.u32 	%r668, [%rd6+72];
	xor.b32  	%r1057, %r1057, %r668;
	ld.global.u32 	%r669, [%rd6+76];
	xor.b32  	%r1056, %r1056, %r669;
$L__BB0_13:
	and.b32  	%r671, %r640, 16;
	setp.eq.s32 	%p8, %r671, 0;
	@%p8 bra 	$L__BB0_15;
	ld.global.u32 	%r672, [%rd6+80];
	xor.b32  	%r1060, %r1060, %r672;
	ld.global.u32 	%r673, [%rd6+84];
	xor.b32  	%r1059, %r1059, %r673;
	ld.global.u32 	%r674, [%rd6+88];
	xor.b32  	%r1058, %r1058, %r674;
	ld.global.u32 	%r675, [%rd6+92];
	xor.b32  	%r1057, %r1057, %r675;
	ld.global.u32 	%r676, [%rd6+96];
	xor.b32  	%r1056, %r1056, %r676;
$L__BB0_15:
	and.b32  	%r678, %r640, 32;
	setp.eq.s32 	%p9, %r678, 0;
	@%p9 bra 	$L__BB0_17;
	ld.global.u32 	%r679, [%rd6+100];
	xor.b32  	%r1060, %r1060, %r679;
	ld.global.u32 	%r680, [%rd6+104];
	xor.b32  	%r1059, %r1059, %r680;
	ld.global.u32 	%r681, [%rd6+108];
	xor.b32  	%r1058, %r1058, %r681;
	ld.global.u32 	%r682, [%rd6+112];
	xor.b32  	%r1057, %r1057, %r682;
	ld.global.u32 	%r683, [%rd6+116];
	xor.b32  	%r1056, %r1056, %r683;
$L__BB0_17:
	and.b32  	%r685, %r640, 64;
	setp.eq.s32 	%p10, %r685, 0;
	@%p10 bra 	$L__BB0_19;
	ld.global.u32 	%r686, [%rd6+120];
	xor.b32  	%r1060, %r1060, %r686;
	ld.global.u32 	%r687, [%rd6+124];
	xor.b32  	%r1059, %r1059, %r687;
	ld.global.u32 	%r688, [%rd6+128];
	xor.b32  	%r1058, %r1058, %r688;
	ld.global.u32 	%r689, [%rd6+132];
	xor.b32  	%r1057, %r1057, %r689;
	ld.global.u32 	%r690, [%rd6+136];
	xor.b32  	%r1056, %r1056, %r690;
$L__BB0_19:
	and.b32  	%r692, %r640, 128;
	setp.eq.s32 	%p11, %r692, 0;
	@%p11 bra 	$L__BB0_21;
	ld.global.u32 	%r693, [%rd6+140];
	xor.b32  	%r1060, %r1060, %r693;
	ld.global.u32 	%r694, [%rd6+144];
	xor.b32  	%r1059, %r1059, %r694;
	ld.global.u32 	%r695, [%rd6+148];
	xor.b32  	%r1058, %r1058, %r695;
	ld.global.u32 	%r696, [%rd6+152];
	xor.b32  	%r1057, %r1057, %r696;
	ld.global.u32 	%r697, [%rd6+156];
	xor.b32  	%r1056, %r1056, %r697;
$L__BB0_21:
	and.b32  	%r699, %r640, 256;
	setp.eq.s32 	%p12, %r699, 0;
	@%p12 bra 	$L__BB0_23;
	ld.global.u32 	%r700, [%rd6+160];
	xor.b32  	%r1060, %r1060, %r700;
	ld.global.u32 	%r701, [%rd6+164];
	xor.b32  	%r1059, %r1059, %r701;
	ld.global.u32 	%r702, [%rd6+168];
	xor.b32  	%r1058, %r1058, %r702;
	ld.global.u32 	%r703, [%rd6+172];
	xor.b32  	%r1057, %r1057, %r703;
	ld.global.u32 	%r704, [%rd6+176];
	xor.b32  	%r1056, %r1056, %r704;
$L__BB0_23:
	and.b32  	%r706, %r640, 512;
	setp.eq.s32 	%p13, %r706, 0;
	@%p13 bra 	$L__BB0_25;
	ld.global.u32 	%r707, [%rd6+180];
	xor.b32  	%r1060, %r1060, %r707;
	ld.global.u32 	%r708, [%rd6+184];
	xor.b32  	%r1059, %r1059, %r708;
	ld.global.u32 	%r709, [%rd6+188];
	xor.b32  	%r1058, %r1058, %r709;
	ld.global.u32 	%r710, [%rd6+192];
	xor.b32  	%r1057, %r1057, %r710;
	ld.global.u32 	%r711, [%rd6+196];
	xor.b32  	%r1056, %r1056, %r711;
$L__BB0_25:
	and.b32  	%r713, %r640, 1024;
	setp.eq.s32 	%p14, %r713, 0;
	@%p14 bra 	$L__BB0_27;
	ld.global.u32 	%r714, [%rd6+200];
	xor.b32  	%r1060, %r1060, %r714;
	ld.global.u32 	%r715, [%rd6+204];
	xor.b32  	%r1059, %r1059, %r715;
	ld.global.u32 	%r716, [%rd6+208];
	xor.b32  	%r1058, %r1058, %r716;
	ld.global.u32 	%r717, [%rd6+212];
	xor.b32  	%r1057, %r1057, %r717;
	ld.global.u32 	%r718, [%rd6+216];
	xor.b32  	%r1056, %r1056, %r718;
$L__BB0_27:
	and.b32  	%r720, %r640, 2048;
	setp.eq.s32 	%p15, %r720, 0;
	@%p15 bra 	$L__BB0_29;
	ld.global.u32 	%r721, [%rd6+220];
	xor.b32  	%r1060, %r1060, %r721;
	ld.global.u32 	%r722, [%rd6+224];
	xor.b32  	%r1059, %r1059, %r722;
	ld.global.u32 	%r723, [%rd6+228];
	xor.b32  	%r1058, %r1058, %r723;
	ld.global.u32 	%r724, [%rd6+232];
	xor.b32  	%r1057, %r1057, %r724;
	ld.global.u32 	%r725, [%rd6+236];
	xor.b32  	%r1056, %r1056, %r725;
$L__BB0_29:
	and.b32  	%r727, %r640, 4096;
	setp.eq.s32 	%p16, %r727, 0;
	@%p16 bra 	$L__BB0_31;
	ld.global.u32 	%r728, [%rd6+240];
	xor.b32  	%r1060, %r1060, %r728;
	ld.global.u32 	%r729, [%rd6+244];
	xor.b32  	%r1059, %r1059, %r729;
	ld.global.u32 	%r730, [%rd6+248];
	xor.b32  	%r1058, %r1058, %r730;
	ld.global.u32 	%r731, [%rd6+252];
	xor.b32  	%r1057, %r1057, %r731;
	ld.global.u32 	%r732, [%rd6+256];
	xor.b32  	%r1056, %r1056, %r732;
$L__BB0_31:
	and.b32  	%r734, %r640, 8192;
	setp.eq.s32 	%p17, %r734, 0;
	@%p17 bra 	$L__BB0_33;
	ld.global.u32 	%r735, [%rd6+260];
	xor.b32  	%r1060, %r1060, %r735;
	ld.global.u32 	%r736, [%rd6+264];
	xor.b32  	%r1059, %r1059, %r736;
	ld.global.u32 	%r737, [%rd6+268];
	xor.b32  	%r1058, %r1058, %r737;
	ld.global.u32 	%r738, [%rd6+272];
	xor.b32  	%r1057, %r1057, %r738;
	ld.global.u32 	%r739, [%rd6+276];
	xor.b32  	%r1056, %r1056, %r739;
$L__BB0_33:
	and.b32  	%r741, %r640, 16384;
	setp.eq.s32 	%p18, %r741, 0;
	@%p18 bra 	$L__BB0_35;
	ld.global.u32 	%r742, [%rd6+280];
	xor.b32  	%r1060, %r1060, %r742;
	ld.global.u32 	%r743, [%rd6+284];
	xor.b32  	%r1059, %r1059, %r743;
	ld.global.u32 	%r744, [%rd6+288];
	xor.b32  	%r1058, %r1058, %r744;
	ld.global.u32 	%r745, [%rd6+292];
	xor.b32  	%r1057, %r1057, %r745;
	ld.global.u32 	%r746, [%rd6+296];
	xor.b32  	%r1056, %r1056, %r746;
$L__BB0_35:
	and.b32  	%r748, %r640, 32768;
	setp.eq.s32 	%p19, %r748, 0;
	@%p19 bra 	$L__BB0_37;
	ld.global.u32 	%r749, [%rd6+300];
	xor.b32  	%r1060, %r1060, %r749;
	ld.global.u32 	%r750, [%rd6+304];
	xor.b32  	%r1059, %r1059, %r750;
	ld.global.u32 	%r751, [%rd6+308];
	xor.b32  	%r1058, %r1058, %r751;
	ld.global.u32 	%r752, [%rd6+312];
	xor.b32  	%r1057, %r1057, %r752;
	ld.global.u32 	%r753, [%rd6+316];
	xor.b32  	%r1056, %r1056, %r753;
$L__BB0_37:
	add.s32 	%r1055, %r1055, 16;
	setp.ne.s32 	%p20, %r1055, 32;
	@%p20 bra 	$L__BB0_5;
	mad.lo.s32 	%r754, %r1049, -31, %r20;
	add.s32 	%r1049, %r754, 1;
	setp.ne.s32 	%p21, %r1049, 5;
	@%p21 bra 	$L__BB0_4;
	st.local.u32 	[%rd1+4], %r1060;
	st.local.v2.u32 	[%rd1+8], {%r1059, %r1058};
	st.local.v2.u32 	[%rd1+16], {%r1057, %r1056};
	setp.eq.s64 	%p22, %rd4, 1;
	@%p22 bra 	$L__BB0_114;
	mov.b32 	%r1056, 0;
	mov.u32 	%r1057, %r1056;
	mov.u32 	%r1058, %r1056;
	mov.u32 	%r1059, %r1056;
	mov.u32 	%r1060, %r1056;
	mov.u32 	%r1141, %r1056;
$L__BB0_41:
	mul.wide.u32 	%rd17, %r1141, 4;
	add.s64 	%rd18, %rd1, %rd17;
	ld.local.u32 	%r195, [%rd18+4];
	shl.b32 	%r196, %r1141, 5;
	mov.b32 	%r1147, 0;
$L__BB0_42:
	.pragma "nounroll";
	shr.u32 	%r757, %r195, %r1147;
	and.b32  	%r758, %r757, 1;
	setp.eq.b32 	%p23, %r758, 1;
	not.pred 	%p24, %p23;
	add.s32 	%r759, %r196, %r1147;
	mul.lo.s32 	%r760, %r759, 5;
	mul.wide.u32 	%rd19, %r760, 4;
	add.s64 	%rd7, %rd5, %rd19;
	@%p24 bra 	$L__BB0_44;
	ld.global.u32 	%r761, [%rd7];
	xor.b32  	%r1060, %r1060, %r761;
	ld.global.u32 	%r762, [%rd7+4];
	xor.b32  	%r1059, %r1059, %r762;
	ld.global.u32 	%r763, [%rd7+8];
	xor.b32  	%r1058, %r1058, %r763;
	ld.global.u32 	%r764, [%rd7+12];
	xor.b32  	%r1057, %r1057, %r764;
	ld.global.u32 	%r765, [%rd7+16];
	xor.b32  	%r1056, %r1056, %r765;
$L__BB0_44:
	and.b32  	%r767, %r757, 2;
	setp.eq.s32 	%p25, %r767, 0;
	@%p25 bra 	$L__BB0_46;
	ld.global.u32 	%r768, [%rd7+20];
	xor.b32  	%r1060, %r1060, %r768;
	ld.global.u32 	%r769, [%rd7+24];
	xor.b32  	%r1059, %r1059, %r769;
	ld.global.u32 	%r770, [%rd7+28];
	xor.b32  	%r1058, %r1058, %r770;
	ld.global.u32 	%r771, [%rd7+32];
	xor.b32  	%r1057, %r1057, %r771;
	ld.global.u32 	%r772, [%rd7+36];
	xor.b32  	%r1056, %r1056, %r772;
$L__BB0_46:
	and.b32  	%r774, %r757, 4;
	setp.eq.s32 	%p26, %r774, 0;
	@%p26 bra 	$L__BB0_48;
	ld.global.u32 	%r775, [%rd7+40];
	xor.b32  	%r1060, %r1060, %r775;
	ld.global.u32 	%r776, [%rd7+44];
	xor.b32  	%r1059, %r1059, %r776;
	ld.global.u32 	%r777, [%rd7+48];
	xor.b32  	%r1058, %r1058, %r777;
	ld.global.u32 	%r778, [%rd7+52];
	xor.b32  	%r1057, %r1057, %r778;
	ld.global.u32 	%r779, [%rd7+56];
	xor.b32  	%r1056, %r1056, %r779;
$L__BB0_48:
	and.b32  	%r781, %r757, 8;
	setp.eq.s32 	%p27, %r781, 0;
	@%p27 bra 	$L__BB0_50;
	ld.global.u32 	%r782, [%rd7+60];
	xor.b32  	%r1060, %r1060, %r782;
	ld.global.u32 	%r783, [%rd7+64];
	xor.b32  	%r1059, %r1059, %r783;
	ld.global.u32 	%r784, [%rd7+68];
	xor.b32  	%r1058, %r1058, %r784;
	ld.global.u32 	%r785, [%rd7+72];
	xor.b32  	%r1057, %r1057, %r785;
	ld.global.u32 	%r786, [%rd7+76];
	xor.b32  	%r1056, %r1056, %r786;
$L__BB0_50:
	and.b32  	%r788, %r757, 16;
	setp.eq.s32 	%p28, %r788, 0;
	@%p28 bra 	$L__BB0_52;
	ld.global.u32 	%r789, [%rd7+80];
	xor.b32  	%r1060, %r1060, %r789;
	ld.global.u32 	%r790, [%rd7+84];
	xor.b32  	%r1059, %r1059, %r790;
	ld.global.u32 	%r791, [%rd7+88];
	xor.b32  	%r1058, %r1058, %r791;
	ld.global.u32 	%r792, [%rd7+92];
	xor.b32  	%r1057, %r1057, %r792;
	ld.global.u32 	%r793, [%rd7+96];
	xor.b32  	%r1056, %r1056, %r793;
$L__BB0_52:
	and.b32  	%r795, %r757, 32;
	setp.eq.s32 	%p29, %r795, 0;
	@%p29 bra 	$L__BB0_54;
	ld.global.u32 	%r796, [%rd7+100];
	xor.b32  	%r1060, %r1060, %r796;
	ld.global.u32 	%r797, [%rd7+104];
	xor.b32  	%r1059, %r1059, %r797;
	ld.global.u32 	%r798, [%rd7+108];
	xor.b32  	%r1058, %r1058, %r798;
	ld.global.u32 	%r799, [%rd7+112];
	xor.b32  	%r1057, %r1057, %r799;
	ld.global.u32 	%r800, [%rd7+116];
	xor.b32  	%r1056, %r1056, %r800;
$L__BB0_54:
	and.b32  	%r802, %r757, 64;
	setp.eq.s32 	%p30, %r802, 0;
	@%p30 bra 	$L__BB0_56;
	ld.global.u32 	%r803, [%rd7+120];
	xor.b32  	%r1060, %r1060, %r803;
	ld.global.u32 	%r804, [%rd7+124];
	xor.b32  	%r1059, %r1059, %r804;
	ld.global.u32 	%r805, [%rd7+128];
	xor.b32  	%r1058, %r1058, %r805;
	ld.global.u32 	%r806, [%rd7+132];
	xor.b32  	%r1057, %r1057, %r806;
	ld.global.u32 	%r807, [%rd7+136];
	xor.b32  	%r1056, %r1056, %r807;
$L__BB0_56:
	and.b32  	%r809, %r757, 128;
	setp.eq.s32 	%p31, %r809, 0;
	@%p31 bra 	$L__BB0_58;
	ld.global.u32 	%r810, [%rd7+140];
	xor.b32  	%r1060, %r1060, %r810;
	ld.global.u32 	%r811, [%rd7+144];
	xor.b32  	%r1059, %r1059, %r811;
	ld.global.u32 	%r812, [%rd7+148];
	xor.b32  	%r1058, %r1058, %r812;
	ld.global.u32 	%r813, [%rd7+152];
	xor.b32  	%r1057, %r1057, %r813;
	ld.global.u32 	%r814, [%rd7+156];
	xor.b32  	%r1056, %r1056, %r814;
$L__BB0_58:
	and.b32  	%r816, %r757, 256;
	setp.eq.s32 	%p32, %r816, 0;
	@%p32 bra 	$L__BB0_60;
	ld.global.u32 	%r817, [%rd7+160];
	xor.b32  	%r1060, %r1060, %r817;
	ld.global.u32 	%r818, [%rd7+164];
	xor.b32  	%r1059, %r1059, %r818;
	ld.global.u32 	%r819, [%rd7+168];
	xor.b32  	%r1058, %r1058, %r819;
	ld.global.u32 	%r820, [%rd7+172];
	xor.b32  	%r1057, %r1057, %r820;
	ld.global.u32 	%r821, [%rd7+176];
	xor.b32  	%r1056, %r1056, %r821;
$L__BB0_60:
	and.b32  	%r823, %r757, 512;
	setp.eq.s32 	%p33, %r823, 0;
	@%p33 bra 	$L__BB0_62;
	ld.global.u32 	%r824, [%rd7+180];
	xor.b32  	%r1060, %r1060, %r824;
	ld.global.u32 	%r825, [%rd7+184];
	xor.b32  	%r1059, %r1059, %r825;
	ld.global.u32 	%r826, [%rd7+188];
	xor.b32  	%r1058, %r1058, %r826;
	ld.global.u32 	%r827, [%rd7+192];
	xor.b32  	%r1057, %r1057, %r827;
	ld.global.u32 	%r828, [%rd7+196];
	xor.b32  	%r1056, %r1056, %r828;
$L__BB0_62:
	and.b32  	%r830, %r757, 1024;
	setp.eq.s32 	%p34, %r830, 0;
	@%p34 bra 	$L__BB0_64;
	ld.global.u32 	%r831, [%rd7+200];
	xor.b32  	%r1060, %r1060, %r831;
	ld.global.u32 	%r832, [%rd7+204];
	xor.b32  	%r1059, %r1059, %r832;
	ld.global.u32 	%r833, [%rd7+208];
	xor.b32  	%r1058, %r1058, %r833;
	ld.global.u32 	%r834, [%rd7+212];
	xor.b32  	%r1057, %r1057, %r834;
	ld.global.u32 	%r835, [%rd7+216];
	xor.b32  	%r1056, %r1056, %r835;
$L__BB0_64:
	and.b32  	%r837, %r757, 2048;
	setp.eq.s32 	%p35, %r837, 0;
	@%p35 bra 	$L__BB0_66;
	ld.global.u32 	%r838, [%rd7+220];
	xor.b32  	%r1060, %r1060, %r838;
	ld.global.u32 	%r839, [%rd7+224];
	xor.b32  	%r1059, %r1059, %r839;
	ld.global.u32 	%r840, [%rd7+228];
	xor.b32  	%r1058, %r1058, %r840;
	ld.global.u32 	%r841, [%rd7+232];
	xor.b32  	%r1057, %r1057, %r841;
	ld.global.u32 	%r842, [%rd7+236];
	xor.b32  	%r1056, %r1056, %r842;
$L__BB0_66:
	and.b32  	%r844, %r757, 4096;
	setp.eq.s32 	%p36, %r844, 0;
	@%p36 bra 	$L__BB0_68;
	ld.global.u32 	%r845, [%rd7+240];
	xor.b32  	%r1060, %r1060, %r845;
	ld.global.u32 	%r846, [%rd7+244];
	xor.b32  	%r1059, %r1059, %r846;
	ld.global.u32 	%r847, [%rd7+248];
	xor.b32  	%r1058, %r1058, %r847;
	ld.global.u32 	%r848, [%rd7+252];
	xor.b32  	%r1057, %r1057, %r848;
	ld.global.u32 	%r849, [%rd7+256];
	xor.b32  	%r1056, %r1056, %r849;
$L__BB0_68:
	and.b32  	%r851, %r757, 8192;
	setp.eq.s32 	%p37, %r851, 0;
	@%p37 bra 	$L__BB0_70;
	ld.global.u32 	%r852, [%rd7+260];
	xor.b32  	%r1060, %r1060, %r852;
	ld.global.u32 	%r853, [%rd7+264];
	xor.b32  	%r1059, %r1059, %r853;
	ld.global.u32 	%r854, [%rd7+268];
	xor.b32  	%r1058, %r1058, %r854;
	ld.global.u32 	%r855, [%rd7+272];
	xor.b32  	%r1057, %r1057, %r855;
	ld.global.u32 	%r856, [%rd7+276];
	xor.b32  	%r1056, %r1056, %r856;
$L__BB0_70:
	and.b32  	%r858, %r757, 16384;
	setp.eq.s32 	%p38, %r858, 0;
	@%p38 bra 	$L__BB0_72;
	ld.global.u32 	%r859, [%rd7+280];
	xor.b32  	%r1060, %r1060, %r859;
	ld.global.u32 	%r860, [%rd7+284];
	xor.b32  	%r1059, %r1059, %r860;
	ld.global.u32 	%r861, [%rd7+288];
	xor.b32  	%r1058, %r1058, %r861;
	ld.global.u32 	%r862, [%rd7+292];
	xor.b32  	%r1057, %r1057, %r862;
	ld.global.u32 	%r863, [%rd7+296];
	xor.b32  	%r1056, %r1056, %r863;
$L__BB0_72:
	and.b32  	%r865, %r757, 32768;
	setp.eq.s32 	%p39, %r865, 0;
	@%p39 bra 	$L__BB0_74;
	ld.global.u32 	%r866, [%rd7+300];
	xor.b32  	%r1060, %r1060, %r866;
	ld.global.u32 	%r867, [%rd7+304];
	xor.b32  	%r1059, %r1059, %r867;
	ld.global.u32 	%r868, [%rd7+308];
	xor.b32  	%r1058, %r1058, %r868;
	ld.global.u32 	%r869, [%rd7+312];
	xor.b32  	%r1057, %r1057, %r869;
	ld.global.u32 	%r870, [%rd7+316];
	xor.b32  	%r1056, %r1056, %r870;
$L__BB0_74:
	add.s32 	%r1147, %r1147, 16;
	setp.ne.s32 	%p40, %r1147, 32;
	@%p40 bra 	$L__BB0_42;
	mad.lo.s32 	%r871, %r1141, -31, %r196;
	add.s32 	%r1141, %r871, 1;
	setp.ne.s32 	%p41, %r1141, 5;
	@%p41 bra 	$L__BB0_41;
	st.local.u32 	[%rd1+4], %r1060;
	st.local.v2.u32 	[%rd1+8], {%r1059, %r1058};
	st.local.v2.u32 	[%rd1+16], {%r1057, %r1056};
	setp.ne.s64 	%p42, %rd4, 3;
	@%p42 bra 	$L__BB0_114;
	mov.b32 	%r1056, 0;
	mov.u32 	%r1057, %r1056;
	mov.u32 	%r1058, %r1056;
	mov.u32 	%r1059, %r1056;
	mov.u32 	%r1060, %r1056;
	mov.u32 	%r1233, %r1056;
$L__BB0_78:
	mul.wide.u32 	%rd20, %r1233, 4;
	add.s64 	%rd21, %rd1, %rd20;
	ld.local.u32 	%r371, [%rd21+4];
	shl.b32 	%r372, %r1233, 5;
	mov.b32 	%r1239, 0;
$L__BB0_79:
	.pragma "nounroll";
	shr.u32 	%r874, %r371, %r1239;
	and.b32  	%r875, %r874, 1;
	setp.eq.b32 	%p43, %r875, 1;
	not.pred 	%p44, %p43;
	add.s32 	%r876, %r372, %r1239;
	mul.lo.s32 	%r877, %r876, 5;
	mul.wide.u32 	%rd22, %r877, 4;
	add.s64 	%rd8, %rd5, %rd22;
	@%p44 bra 	$L__BB0_81;
	ld.global.u32 	%r878, [%rd8];
	xor.b32  	%r1060, %r1060, %r878;
	ld.global.u32 	%r879, [%rd8+4];
	xor.b32  	%r1059, %r1059, %r879;
	ld.global.u32 	%r880, [%rd8+8];
	xor.b32  	%r1058, %r1058, %r880;
	ld.global.u32 	%r881, [%rd8+12];
	xor.b32  	%r1057, %r1057, %r881;
	ld.global.u32 	%r882, [%rd8+16];
	xor.b32  	%r1056, %r1056, %r882;
$L__BB0_81:
	and.b32  	%r884, %r874, 2;
	setp.eq.s32 	%p45, %r884, 0;
	@%p45 bra 	$L__BB0_83;
	ld.global.u32 	%r885, [%rd8+20];
	xor.b32  	%r1060, %r1060, %r885;
	ld.global.u32 	%r886, [%rd8+24];
	xor.b32  	%r1059, %r1059, %r886;
	ld.global.u32 	%r887, [%rd8+28];
	xor.b32  	%r1058, %r1058, %r887;
	ld.global.u32 	%r888, [%rd8+32];
	xor.b32  	%r1057, %r1057, %r888;
	ld.global.u32 	%r889, [%rd8+36];
	xor.b32  	%r1056, %r1056, %r889;
$L__BB0_83:
	and.b32  	%r891, %r874, 4;
	setp.eq.s32 	%p46, %r891, 0;
	@%p46 bra 	$L__BB0_85;
	ld.global.u32 	%r892, [%rd8+40];
	xor.b32  	%r1060, %r1060, %r892;
	ld.global.u32 	%r893, [%rd8+44];
	xor.b32  	%r1059, %r1059, %r893;
	ld.global.u32 	%r894, [%rd8+48];
	xor.b32  	%r1058, %r1058, %r894;
	ld.global.u32 	%r895, [%rd8+52];
	xor.b32  	%r1057, %r1057, %r895;
	ld.global.u32 	%r896, [%rd8+56];
	xor.b32  	%r1056, %r1056, %r896;
$L__BB0_85:
	and.b32  	%r898, %r874, 8;
	setp.eq.s32 	%p47, %r898, 0;
	@%p47 bra 	$L__BB0_87;
	ld.global.u32 	%r899, [%rd8+60];
	xor.b32  	%r1060, %r1060, %r899;
	ld.global.u32 	%r900, [%rd8+64];
	xor.b32  	%r1059, %r1059, %r900;
	ld.global.u32 	%r901, [%rd8+68];
	xor.b32  	%r1058, %r1058, %r901;
	ld.global.u32 	%r902, [%rd8+72];
	xor.b32  	%r1057, %r1057, %r902;
	ld.global.u32 	%r903, [%rd8+76];
	xor.b32  	%r1056, %r1056, %r903;
$L__BB0_87:
	and.b32  	%r905, %r874, 16;
	setp.eq.s32 	%p48, %r905, 0;
	@%p48 bra 	$L__BB0_89;
	ld.global.u32 	%r906, [%rd8+80];
	xor.b32  	%r1060, %r1060, %r906;
	ld.global.u32 	%r907, [%rd8+84];
	xor.b32  	%r1059, %r1059, %r907;
	ld.global.u32 	%r908, [%rd8+88];
	xor.b32  	%r1058, %r1058, %r908;
	ld.global.u32 	%r909, [%rd8+92];
	xor.b32  	%r1057, %r1057, %r909;
	ld.global.u32 	%r910, [%rd8+96];
	xor.b32  	%r1056, %r1056, %r910;
$L__BB0_89:
	and.b32  	%r912, %r874, 32;
	setp.eq.s32 	%p49, %r912, 0;
	@%p49 bra 	$L__BB0_91;
	ld.global.u32 	%r913, [%rd8+100];
	xor.b32  	%r1060, %r1060, %r913;
	ld.global.u32 	%r914, [%rd8+104];
	xor.b32  	%r1059, %r1059, %r914;
	ld.global.u32 	%r915, [%rd8+108];
	xor.b32  	%r1058, %r1058, %r915;
	ld.global.u32 	%r916, [%rd8+112];
	xor.b32  	%r1057, %r1057, %r916;
	ld.global.u32 	%r917, [%rd8+116];
	xor.b32  	%r1056, %r1056, %r917;
$L__BB0_91:
	and.b32  	%r919, %r874, 64;
	setp.eq.s32 	%p50, %r919, 0;
	@%p50 bra 	$L__BB0_93;
	ld.global.u32 	%r920, [%rd8+120];
	xor.b32  	%r1060, %r1060, %r920;
	ld.global.u32 	%r921, [%rd8+124];
	xor.b32  	%r1059, %r1059, %r921;
	ld.global.u32 	%r922, [%rd8+128];
	xor.b32  	%r1058, %r1058, %r922;
	ld.global.u32 	%r923, [%rd8+132];
	xor.b32  	%r1057, %r1057, %r923;
	ld.global.u32 	%r924, [%rd8+136];
	xor.b32  	%r1056, %r1056, %r924;
$L__BB0_93:
	and.b32  	%r926, %r874, 128;
	setp.eq.s32 	%p51, %r926, 0;
	@%p51 bra 	$L__BB0_95;
	ld.global.u32 	%r927, [%rd8+140];
	xor.b32  	%r1060, %r1060, %r927;
	ld.global.u32 	%r928, [%rd8+144];
	xor.b32  	%r1059, %r1059, %r928;
	ld.global.u32 	%r929, [%rd8+148];
	xor.b32  	%r1058, %r1058, %r929;
	ld.global.u32 	%r930, [%rd8+152];
	xor.b32  	%r1057, %r1057, %r930;
	ld.global.u32 	%r931, [%rd8+156];
	xor.b32  	%r1056, %r1056, %r931;
$L__BB0_95:
	and.b32  	%r933, %r874, 256;
	setp.eq.s32 	%p52, %r933, 0;
	@%p52 bra 	$L__BB0_97;
	ld.global.u32 	%r934, [%rd8+160];
	xor.b32  	%r1060, %r1060, %r934;
	ld.global.u32 	%r935, [%rd8+164];
	xor.b32  	%r1059, %r1059, %r935;
	ld.global.u32 	%r936, [%rd8+168];
	xor.b32  	%r1058, %r1058, %r936;
	ld.global.u32 	%r937, [%rd8+172];
	xor.b32  	%r1057, %r1057, %r937;
	ld.global.u32 	%r938, [%rd8+176];
	xor.b32  	%r1056, %r1056, %r938;
$L__BB0_97:
	and.b32  	%r940, %r874, 512;
	setp.eq.s32 	%p53, %r940, 0;
	@%p53 bra 	$L__BB0_99;
	ld.global.u32 	%r941, [%rd8+180];
	xor.b32  	%r1060, %r1060, %r941;
	ld.global.u32 	%r942, [%rd8+184];
	xor.b32  	%r1059, %r1059, %r942;
	ld.global.u32 	%r943, [%rd8+188];
	xor.b32  	%r1058, %r1058, %r943;
	ld.global.u32 	%r944, [%rd8+192];
	xor.b32  	%r1057, %r1057, %r944;
	ld.global.u32 	%r945, [%rd8+196];
	xor.b32  	%r1056, %r1056, %r945;
$L__BB0_99:
	and.b32  	%r947, %r874, 1024;
	setp.eq.s32 	%p54, %r947, 0;
	@%p54 bra 	$L__BB0_101;
	ld.global.u32 	%r948, [%rd8+200];
	xor.b32  	%r1060, %r1060, %r948;
	ld.global.u32 	%r949, [%rd8+204];
	xor.b32  	%r1059, %r1059, %r949;
	ld.global.u32 	%r950, [%rd8+208];
	xor.b32  	%r1058, %r1058, %r950;
	ld.global.u32 	%r951, [%rd8+212];
	xor.b32  	%r1057, %r1057, %r951;
	ld.global.u32 	%r952, [%rd8+216];
	xor.b32  	%r1056, %r1056, %r952;
$L__BB0_101:
	and.b32  	%r954, %r874, 2048;
	setp.eq.s32 	%p55, %r954, 0;
	@%p55 bra 	$L__BB0_103;
	ld.global.u32 	%r955, [%rd8+220];
	xor.b32  	%r1060, %r1060, %r955;
	ld.global.u32 	%r956, [%rd8+224];
	xor.b32  	%r1059, %r1059, %r956;
	ld.global.u32 	%r957, [%rd8+228];
	xor.b32  	%r1058, %r1058, %r957;
	ld.global.u32 	%r958, [%rd8+232];
	xor.b32  	%r1057, %r1057, %r958;
	ld.global.u32 	%r959, [%rd8+236];
	xor.b32  	%r1056, %r1056, %r959;
$L__BB0_103:
	and.b32  	%r961, %r874, 4096;
	setp.eq.s32 	%p56, %r961, 0;
	@%p56 bra 	$L__BB0_105;
	ld.global.u32 	%r962, [%rd8+240];
	xor.b32  	%r1060, %r1060, %r962;
	ld.global.u32 	%r963, [%rd8+244];
	xor.b32  	%r1059, %r1059, %r963;
	ld.global.u32 	%r964, [%rd8+248];
	xor.b32  	%r1058, %r1058, %r964;
	ld.global.u32 	%r965, [%rd8+252];
	xor.b32  	%r1057, %r1057, %r965;
	ld.global.u32 	%r966, [%rd8+256];
	xor.b32  	%r1056, %r1056, %r966;
$L__BB0_105:
	and.b32  	%r968, %r874, 8192;
	setp.eq.s32 	%p57, %r968, 0;
	@%p57 bra 	$L__BB0_107;
	ld.global.u32 	%r969, [%rd8+260];
	xor.b32  	%r1060, %r1060, %r969;
	ld.global.u32 	%r970, [%rd8+264];
	xor.b32  	%r1059, %r1059, %r970;
	ld.global.u32 	%r971, [%rd8+268];
	xor.b32  	%r1058, %r1058, %r971;
	ld.global.u32 	%r972, [%rd8+272];
	xor.b32  	%r1057, %r1057, %r972;
	ld.global.u32 	%r973, [%rd8+276];
	xor.b32  	%r1056, %r1056, %r973;
$L__BB0_107:
	and.b32  	%r975, %r874, 16384;
	setp.eq.s32 	%p58, %r975, 0;
	@%p58 bra 	$L__BB0_109;
	ld.global.u32 	%r976, [%rd8+280];
	xor.b32  	%r1060, %r1060, %r976;
	ld.global.u32 	%r977, [%rd8+284];
	xor.b32  	%r1059, %r1059, %r977;
	ld.global.u32 	%r978, [%rd8+288];
	xor.b32  	%r1058, %r1058, %r978;
	ld.global.u32 	%r979, [%rd8+292];
	xor.b32  	%r1057, %r1057, %r979;
	ld.global.u32 	%r980, [%rd8+296];
	xor.b32  	%r1056, %r1056, %r980;
$L__BB0_109:
	and.b32  	%r982, %r874, 32768;
	setp.eq.s32 	%p59, %r982, 0;
	@%p59 bra 	$L__BB0_111;
	ld.global.u32 	%r983, [%rd8+300];
	xor.b32  	%r1060, %r1060, %r983;
	ld.global.u32 	%r984, [%rd8+304];
	xor.b32  	%r1059, %r1059, %r984;
	ld.global.u32 	%r985, [%rd8+308];
	xor.b32  	%r1058, %r1058, %r985;
	ld.global.u32 	%r986, [%rd8+312];
	xor.b32  	%r1057, %r1057, %r986;
	ld.global.u32 	%r987, [%rd8+316];
	xor.b32  	%r1056, %r1056, %r987;
$L__BB0_111:
	add.s32 	%r1239, %r1239, 16;
	setp.ne.s32 	%p60, %r1239, 32;
	@%p60 bra 	$L__BB0_79;
	mad.lo.s32 	%r988, %r1233, -31, %r372;
	add.s32 	%r1233, %r988, 1;
	setp.ne.s32 	%p61, %r1233, 5;
	@%p61 bra 	$L__BB0_78;
	st.local.u32 	[%rd1+4], %r1060;
	st.local.v2.u32 	[%rd1+8], {%r1059, %r1058};
	st.local.v2.u32 	[%rd1+16], {%r1057, %r1056};
$L__BB0_114:
	shr.u64 	%rd26, %rd3, 2;
	add.s32 	%r1043, %r1043, 1;
	setp.gt.u64 	%p62, %rd3, 3;
	@%p62 bra 	$L__BB0_2;
$L__BB0_115:
	setp.ge.s32 	%p63, %r1, %r627;
	@%p63 bra 	$L__BB0_171;
	setp.lt.s32 	%p64, %r626, 1;
	mov.f32 	%f21, 0f00000000;
	mov.f32 	%f22, %f21;
	@%p64 bra 	$L__BB0_170;
	and.b32  	%r552, %r626, 3;
	setp.lt.u32 	%p65, %r626, 4;
	mov.b32 	%r1346, 0;
	mov.u32 	%r1345, %r1346;
	@%p65 bra 	$L__BB0_157;
	and.b32  	%r992, %r626, 2147483644;
	neg.s32 	%r1330, %r992;
	mov.b32 	%r1346, 0;
$L__BB0_119:
	mov.u32 	%r560, %r1060;
	mov.u32 	%r559, %r1059;
	mov.u32 	%r558, %r1058;
	mov.u32 	%r557, %r1057;
	mov.u32 	%r1060, %r1056;
	shr.u32 	%r994, %r560, 2;
	xor.b32  	%r995, %r994, %r560;
	shl.b32 	%r996, %r1060, 4;
	shl.b32 	%r997, %r995, 1;
	xor.b32  	%r998, %r997, %r996;
	xor.b32  	%r999, %r998, %r995;
	xor.b32  	%r1059, %r999, %r1060;
	add.s32 	%r1000, %r1331, %r1059;
	add.s32 	%r1001, %r1000, -637770787;
	cvt.rn.f32.u32 	%f6, %r1001;
	fma.rn.f32 	%f7, %f6, 0f2F800000, 0f2F000000;
	mul.f32 	%f8, %f7, 0f40800000;
	cvt.rzi.s32.f32 	%r993, %f8;
	setp.gt.s32 	%p66, %r993, 1;
	@%p66 bra 	$L__BB0_123;
	setp.eq.s32 	%p69, %r993, 0;
	@%p69 bra 	$L__BB0_127;
	setp.eq.s32 	%p70, %r993, 1;
	@%p70 bra 	$L__BB0_122;
	bra.uni 	$L__BB0_128;
$L__BB0_122:
	add.s32 	%r1346, %r1346, 1;
	bra.uni 	$L__BB0_128;
$L__BB0_123:
	setp.eq.s32 	%p67, %r993, 2;
	@%p67 bra 	$L__BB0_126;
	setp.ne.s32 	%p68, %r993, 3;
	@%p68 bra 	$L__BB0_128;
	add.s32 	%r1345, %r1345, 1;
	bra.uni 	$L__BB0_128;
$L__BB0_126:
	add.s32 	%r1345, %r1345, -1;
	bra.uni 	$L__BB0_128;
$L__BB0_127:
	add.s32 	%r1346, %r1346, -1;
$L__BB0_128:
	shr.u32 	%r1003, %r559, 2;
	xor.b32  	%r1004, %r1003, %r559;
	shl.b32 	%r1005, %r1059, 4;
	shl.b32 	%r1006, %r1004, 1;
	xor.b32  	%r1007, %r1006, %r1005;
	xor.b32  	%r1008, %r1007, %r1004;
	xor.b32  	%r1058, %r1008, %r1059;
	add.s32 	%r1009, %r1331, %r1058;
	add.s32 	%r1010, %r1009, -637408350;
	cvt.rn.f32.u32 	%f9, %r1010;
	fma.rn.f32 	%f10, %f9, 0f2F800000, 0f2F000000;
	mul.f32 	%f11, %f10, 0f40800000;
	cvt.rzi.s32.f32 	%r1002, %f11;
	setp.gt.s32 	%p71, %r1002, 1;
	@%p71 bra 	$L__BB0_132;
	setp.eq.s32 	%p74, %r1002, 0;
	@%p74 bra 	$L__BB0_136;
	setp.eq.s32 	%p75, %r1002, 1;
	@%p75 bra 	$L__BB0_131;
	bra.uni 	$L__BB0_137;
$L__BB0_131:
	add.s32 	%r1346, %r1346, 1;
	bra.uni 	$L__BB0_137;
$L__BB0_132:
	setp.eq.s32 	%p72, %r1002, 2;
	@%p72 bra 	$L__BB0_135;
	setp.ne.s32 	%p73, %r1002, 3;
	@%p73 bra 	$L__BB0_137;
	add.s32 	%r1345, %r1345, 1;
	bra.uni 	$L__BB0_137;
$L__BB0_135:
	add.s32 	%r1345, %r1345, -1;
	bra.uni 	$L__BB0_137;
$L__BB0_136:
	add.s32 	%r1346, %r1346, -1;
$L__BB0_137:
	shr.u32 	%r1012, %r558, 2;
	xor.b32  	%r1013, %r1012, %r558;
	shl.b32 	%r1014, %r1058, 4;
	shl.b32 	%r1015, %r1013, 1;
	xor.b32  	%r1016, %r1015, %r1014;
	xor.b32  	%r1017, %r1016, %r1013;
	xor.b32  	%r1057, %r1017, %r1058;
	add.s32 	%r1018, %r1331, %r1057;
	add.s32 	%r1019, %r1018, -637045913;
	cvt.rn.f32.u32 	%f12, %r1019;
	fma.rn.f32 	%f13, %f12, 0f2F800000, 0f2F000000;
	mul.f32 	%f14, %f13, 0f40800000;
	cvt.rzi.s32.f32 	%r1011, %f14;
	setp.gt.s32 	%p76, %r1011, 1;
	@%p76 bra 	$L__BB0_141;
	setp.eq.s32 	%p79, %r1011, 0;
	@%p79 bra 	$L__BB0_145;
	setp.eq.s32 	%p80, %r1011, 1;
	@%p80 bra 	$L__BB0_140;
	bra.uni 	$L__BB0_146;
$L__BB0_140:
	add.s32 	%r1346, %r1346, 1;
	bra.uni 	$L__BB0_146;
$L__BB0_141:
	setp.eq.s32 	%p77, %r1011, 2;
	@%p77 bra 	$L__BB0_144;
	setp.ne.s32 	%p78, %r1011, 3;
	@%p78 bra 	$L__BB0_146;
	add.s32 	%r1345, %r1345, 1;
	bra.uni 	$L__BB0_146;
$L__BB0_144:
	add.s32 	%r1345, %r1345, -1;
	bra.uni 	$L__BB0_146;
$L__BB0_145:
	add.s32 	%r1346, %r1346, -1;
$L__BB0_146:
	shr.u32 	%r1021, %r557, 2;
	xor.b32  	%r1022, %r1021, %r557;
	shl.b32 	%r1023, %r1057, 4;
	shl.b32 	%r1024, %r1022, 1;
	xor.b32  	%r1025, %r1024, %r1023;
	xor.b32  	%r1026, %r1025, %r1022;
	xor.b32  	%r1056, %r1026, %r1057;
	add.s32 	%r1027, %r1331, %r1056;
	add.s32 	%r1028, %r1027, -636683476;
	cvt.rn.f32.u32 	%f15, %r1028;
	fma.rn.f32 	%f16, %f15, 0f2F800000, 0f2F000000;
	mul.f32 	%f17, %f16, 0f40800000;
	cvt.rzi.s32.f32 	%r1020, %f17;
	setp.gt.s32 	%p81, %r1020, 1;
	@%p81 bra 	$L__BB0_150;
	setp.eq.s32 	%p84, %r1020, 0;
	@%p84 bra 	$L__BB0_154;
	setp.eq.s32 	%p85, %r1020, 1;
	@%p85 bra 	$L__BB0_149;
	bra.uni 	$L__BB0_155;
$L__BB0_149:
	add.s32 	%r1346, %r1346, 1;
	bra.uni 	$L__BB0_155;
$L__BB0_150:
	setp.eq.s32 	%p82, %r1020, 2;
	@%p82 bra 	$L__BB0_153;
	setp.ne.s32 	%p83, %r1020, 3;
	@%p83 bra 	$L__BB0_155;
	add.s32 	%r1345, %r1345, 1;
	bra.uni 	$L__BB0_155;
$L__BB0_153:
	add.s32 	%r1345, %r1345, -1;
	bra.uni 	$L__BB0_155;
$L__BB0_154:
	add.s32 	%r1346, %r1346, -1;
$L__BB0_155:
	add.s32 	%r1331, %r1331, 1449748;
	add.s32 	%r1330, %r1330, 4;
	setp.ne.s32 	%p86, %r1330, 0;
	@%p86 bra 	$L__BB0_119;
	add.s32 	%r1349, %r1331, -638133224;
$L__BB0_157:
	setp.eq.s32 	%p87, %r552, 0;
	@%p87 bra 	$L__BB0_169;
	add.s32 	%r1358, %r1349, 362437;
	neg.s32 	%r1357, %r552;
$L__BB0_159:
	.pragma "nounroll";
	mov.u32 	%r612, %r1060;
	mov.u32 	%r1060, %r1059;
	mov.u32 	%r1059, %r1058;
	mov.u32 	%r1058, %r1057;
	mov.u32 	%r1057, %r1056;
	shr.u32 	%r1030, %r612, 2;
	xor.b32  	%r1031, %r1030, %r612;
	shl.b32 	%r1032, %r1057, 4;
	shl.b32 	%r1033, %r1031, 1;
	xor.b32  	%r1034, %r1033, %r1032;
	xor.b32  	%r1035, %r1034, %r1031;
	xor.b32  	%r1056, %r1035, %r1057;
	add.s32 	%r1036, %r1358, %r1056;
	cvt.rn.f32.u32 	%f18, %r1036;
	fma.rn.f32 	%f19, %f18, 0f2F800000, 0f2F000000;
	mul.f32 	%f20, %f19, 0f40800000;
	cvt.rzi.s32.f32 	%r1029, %f20;
	setp.gt.s32 	%p88, %r1029, 1;
	@%p88 bra 	$L__BB0_163;
	setp.eq.s32 	%p91, %r1029, 0;
	@%p91 bra 	$L__BB0_167;
	setp.eq.s32 	%p92, %r1029, 1;
	@%p92 bra 	$L__BB0_162;
	bra.uni 	$L__BB0_168;
$L__BB0_162:
	add.s32 	%r1346, %r1346, 1;
	bra.uni 	$L__BB0_168;
$L__BB0_163:
	setp.eq.s32 	%p89, %r1029, 2;
	@%p89 bra 	$L__BB0_166;
	setp.ne.s32 	%p90, %r1029, 3;
	@%p90 bra 	$L__BB0_168;
	add.s32 	%r1345, %r1345, 1;
	bra.uni 	$L__BB0_168;
$L__BB0_166:
	add.s32 	%r1345, %r1345, -1;
	bra.uni 	$L__BB0_168;
$L__BB0_167:
	add.s32 	%r1346, %r1346, -1;
$L__BB0_168:
	add.s32 	%r1358, %r1358, 362437;
	add.s32 	%r1357, %r1357, 1;
	setp.ne.s32 	%p93, %r1357, 0;
	@%p93 bra 	$L__BB0_159;
$L__BB0_169:
	cvt.rn.f32.s32 	%f21, %r1345;
	cvt.rn.f32.s32 	%f22, %r1346;
$L__BB0_170:
	shl.b32 	%r1037, %r1, 1;
	cvta.to.global.u64 	%rd23, %rd10;
	mul.wide.s32 	%rd24, %r1037, 4;
	add.s64 	%rd25, %rd23, %rd24;
	st.global.f32 	[%rd25], %f21;
	st.global.f32 	[%rd25+4], %f22;
$L__BB0_171:
	ret;

}


// ===== COMPILED SASS (sm_100) =====

	.target	sm_100

	.elftype	@"ET_EXEC"


//--------------------- .note.nv.tkinfo           --------------------------
	.section	.note.nv.tkinfo,"",@"SHT_NOTE"
	.sectionflags	@"SHF_NOTE_NV_TKINFO"
	.tkinfo
        /*0018*/ 	.word	0x00000002
        /*0030*/ 	.string	""
        /*0030*/ 	.string	"ptxas"
        /*0030*/ 	.string	"Cuda compilation tools, release 13.0, V13.0.88"
        /*0030*/ 	.string	"Build cuda_13.0.r13.0/compiler.36424714_0"
        /*0030*/ 	.string	"-arch sm_100 -m 64 "



//--------------------- .note.nv.cuinfo           --------------------------
	.section	.note.nv.cuinfo,"",@"SHT_NOTE"
	.sectionflags	@"SHF_NOTE_NV_CUINFO"
        /*0018*/ 	.short	0x0002
        /*001a*/ 	.short	0x0064
        /*001c*/ 	.short	0x0082
	.zero		2


//--------------------- .nv.info                  --------------------------
	.section	.nv.info,"",@"SHT_CUDA_INFO"
	.align	4


	//----- nvinfo : EIATTR_REGCOUNT
	.align		4
        /*0000*/ 	.byte	0x04, 0x2f
        /*0002*/ 	.short	(.L_10 - .L_9)
	.align		4
.L_9:
        /*0004*/ 	.word	index@(_Z12randomWalkerPfiij)
        /*0008*/ 	.word	0x0000001f


	//----- nvinfo : EIATTR_FRAME_SIZE
	.align		4
.L_10:
        /*000c*/ 	.byte	0x04, 0x11
        /*000e*/ 	.short	(.L_12 - .L_11)
	.align		4
.L_11:
        /*0010*/ 	.word	index@(_Z12randomWalkerPfiij)
        /*0014*/ 	.word	0x00000030


	//----- nvinfo : EIATTR_MIN_STACK_SIZE
	.align		4
.L_12:
        /*0018*/ 	.byte	0x04, 0x12
        /*001a*/ 	.short	(.L_14 - .L_13)
	.align		4
.L_13:
        /*001c*/ 	.word	index@(_Z12randomWalkerPfiij)
        /*0020*/ 	.word	0x00000030
.L_14:


//--------------------- .nv.compat                --------------------------
	.section	.nv.compat,"",@"SHT_CUDA_COMPAT_INFO"
	.align	4
        /*0000*/ 	.byte	0x02, 0x09, 0x00, 0x00, 0x02, 0x02, 0x01, 0x00, 0x02, 0x05, 0x05, 0x00, 0x03, 0x07, 0x01, 0x01
        /*0010*/ 	.byte	0x02, 0x03, 0x00, 0x00, 0x02, 0x06, 0x01, 0x00, 0x04, 0x0b, 0x08, 0x00, 0x09, 0x00, 0x00, 0x00
        /*0020*/ 	.byte	0x00, 0x00, 0x00, 0x00


//--------------------- .nv.info._Z12randomWalkerPfiij --------------------------
	.section	.nv.info._Z12randomWalkerPfiij,"",@"SHT_CUDA_INFO"
	.sectionflags	@""
	.align	4


	//----- nvinfo : EIATTR_CUDA_API_VERSION
	.align		4
        /*0000*/ 	.byte	0x04, 0x37
        /*0002*/ 	.short	(.L_16 - .L_15)
.L_15:
        /*0004*/ 	.word	0x00000082


	//----- nvinfo : EIATTR_KPARAM_INFO
	.align		4
.L_16:
        /*0008*/ 	.byte	0x04, 0x17
        /*000a*/ 	.short	(.L_18 - .L_17)
.L_17:
        /*000c*/ 	.word	0x00000000
        /*0010*/ 	.short	0x0003
        /*0012*/ 	.short	0x0010
        /*0014*/ 	.byte	0x00, 0xf0, 0x11, 0x00


	//----- nvinfo : EIATTR_KPARAM_INFO
	.align		4
.L_18:
        /*0018*/ 	.byte	0x04, 0x17
        /*001a*/ 	.short	(.L_20 - .L_19)
.L_19:
        /*001c*/ 	.word	0x00000000
        /*0020*/ 	.short	0x0002
        /*0022*/ 	.short	0x000c
        /*0024*/ 	.byte	0x00, 0xf0, 0x11, 0x00


	//----- nvinfo : EIATTR_KPARAM_INFO
	.align		4
.L_20:
        /*0028*/ 	.byte	0x04, 0x17
        /*002a*/ 	.short	(.L_22 - .L_21)
.L_21:
        /*002c*/ 	.word	0x00000000
        /*0030*/ 	.short	0x0001
        /*0032*/ 	.short	0x0008
        /*0034*/ 	.byte	0x00, 0xf0, 0x11, 0x00


	//----- nvinfo : EIATTR_KPARAM_INFO
	.align		4
.L_22:
        /*0038*/ 	.byte	0x04, 0x17
        /*003a*/ 	.short	(.L_24 - .L_23)
.L_23:
        /*003c*/ 	.word	0x00000000
        /*0040*/ 	.short	0x0000
        /*0042*/ 	.short	0x0000
        /*0044*/ 	.byte	0x00, 0xf5, 0x21, 0x00


	//----- nvinfo : EIATTR_SPARSE_MMA_MASK
	.align		4
.L_24:
        /*0048*/ 	.byte	0x03, 0x50
        /*004a*/ 	.short	0x0000


	//----- nvinfo : EIATTR_MAXREG_COUNT
	.align		4
        /*004c*/ 	.byte	0x03, 0x1b
        /*004e*/ 	.short	0x00ff


	//----- nvinfo : EIATTR_MERCURY_ISA_VERSION
	.align		4
        /*0050*/ 	.byte	0x03, 0x5f
        /*0052*/ 	.short	0x0101


	//----- nvinfo : EIATTR_VRC_CTA_INIT_COUNT
	.align		4
        /*0054*/ 	.byte	0x02, 0x4a
	.zero		1
	.zero		1


	//----- nvinfo : EIATTR_EXIT_INSTR_OFFSETS
	.align		4
        /*0058*/ 	.byte	0x04, 0x1c
        /*005a*/ 	.short	(.L_26 - .L_25)


	//   ....[0]....
.L_25:
        /*005c*/ 	.word	0x000026f0


	//   ....[1]....
        /*0060*/ 	.word	0x00003360


	//----- nvinfo : EIATTR_INDIRECT_BRANCH_TARGETS
	.align		4
.L_26:
        /*0064*/ 	.byte	0x04, 0x34
        /*0066*/ 	.short	(.L_28 - .L_27)


	//   ....[0]....
.L_27:
        /*0068*/ 	.word	.L_x_37@srel
        /*006c*/ 	.short	0x0
        /*006e*/ 	.short	0x0
        /*0070*/ 	.word	0x3
        /*0074*/ 	.word	.L_x_38@srel
        /*0078*/ 	.word	.L_x_39@srel
        /*007c*/ 	.word	.L_x_15@srel


	//   ....[1]....
        /*0080*/ 	.word	.L_x_41@srel
        /*0084*/ 	.short	0x0
        /*0086*/ 	.short	0x0
        /*0088*/ 	.word	0x3
        /*008c*/ 	.word	.L_x_42@srel
        /*0090*/ 	.word	.L_x_43@srel
        /*0094*/ 	.word	.L_x_19@srel


	//   ....[2]....
        /*0098*/ 	.word	.L_x_45@srel
        /*009c*/ 	.short	0x0
        /*009e*/ 	.short	0x0
        /*00a0*/ 	.word	0x3
        /*00a4*/ 	.word	.L_x_46@srel
        /*00a8*/ 	.word	.L_x_47@srel
        /*00ac*/ 	.word	.L_x_23@srel


	//   ....[3]....
        /*00b0*/ 	.word	.L_x_49@srel
        /*00b4*/ 	.short	0x0
        /*00b6*/ 	.short	0x0
        /*00b8*/ 	.word	0x3
        /*00bc*/ 	.word	.L_x_50@srel
        /*00c0*/ 	.word	.L_x_51@srel
        /*00c4*/ 	.word	.L_x_27@srel


	//   ....[4]....
        /*00c8*/ 	.word	.L_x_53@srel
        /*00cc*/ 	.short	0x0
        /*00ce*/ 	.short	0x0
        /*00d0*/ 	.word	0x3
        /*00d4*/ 	.word	.L_x_54@srel
        /*00d8*/ 	.word	.L_x_55@srel
        /*00dc*/ 	.word	.L_x_33@srel


	//----- nvinfo : EIATTR_CRS_STACK_SIZE
	.align		4
.L_28:
        /*00e0*/ 	.byte	0x04, 0x1e
        /*00e2*/ 	.short	(.L_30 - .L_29)
.L_29:
        /*00e4*/ 	.word	0x00000000


	//----- nvinfo : EIATTR_CBANK_PARAM_SIZE
	.align		4
.L_30:
        /*00e8*/ 	.byte	0x03, 0x19
        /*00ea*/ 	.short	0x0014


	//----- nvinfo : EIATTR_PARAM_CBANK
	.align		4
        /*00ec*/ 	.byte	0x04, 0x0a
        /*00ee*/ 	.short	(.L_32 - .L_31)
	.align		4
.L_31:
        /*00f0*/ 	.word	index@(.nv.constant0._Z12randomWalkerPfiij)
        /*00f4*/ 	.short	0x0380
        /*00f6*/ 	.short	0x0014


	//----- nvinfo : EIATTR_SW_WAR
	.align		4
.L_32:
        /*00f8*/ 	.byte	0x04, 0x36
        /*00fa*/ 	.short	(.L_34 - .L_33)
.L_33:
        /*00fc*/ 	.word	0x00000008
.L_34:


//--------------------- .nv.callgraph             --------------------------
	.section	.nv.callgraph,"",@"SHT_CUDA_CALLGRAPH"
	.align	4
	.sectionentsize	8
	.align		4
        /*0000*/ 	.word	0x00000000
	.align		4
        /*0004*/ 	.word	0xffffffff
	.align		4
        /*0008*/ 	.word	0x00000000
	.align		4
        /*000c*/ 	.word	0xfffffffe
	.align		4
        /*0010*/ 	.word	0x00000000
	.align		4
        /*0014*/ 	.word	0xfffffffd
	.align		4
        /*0018*/ 	.word	0x00000000
	.align		4
        /*001c*/ 	.word	0xfffffffc


//--------------------- .nv.constant4             --------------------------
	.section	.nv.constant4,"a",@progbits
	.align	8
	.align		8
.nv.constant4:
        /*0000*/ 	.dword	precalc_xorwow_matrix
	.align		8
        /*0008*/ 	.dword	precalc_xorwow_offset_matrix
	.align		8
        /*0010*/ 	.dword	mrg32k3aM1
	.align		8
        /*0018*/ 	.dword	mrg32k3aM2
	.align		8
        /*0020*/ 	.dword	mrg32k3aM1SubSeq
	.align		8
        /*0028*/ 	.dword	mrg32k3aM2SubSeq
	.align		8
        /*0030*/ 	.dword	mrg32k3aM1Seq
	.align		8
        /*0038*/ 	.dword	mrg32k3aM2Seq


//--------------------- .nv.constant3             --------------------------
	.section	.nv.constant3,"a",@progbits
	.align	8
.nv.constant3:
	.type		__cr_lgamma_table,@object
	.size		__cr_lgamma_table,(.L_8 - __cr_lgamma_table)
__cr_lgamma_table:
        /*0000*/ 	.byte	0x00, 0x00, 0x00, 0x00, 0x00, 0x00, 0x00, 0x00, 0x00, 0x00, 0x00, 0x00, 0x00, 0x00, 0x00, 0x00
        /*0010*/ 	.byte	0xef, 0x39, 0xfa, 0xfe, 0x42, 0x2e, 0xe6, 0x3f, 0x02, 0x20, 0x2a, 0xfa, 0x0b, 0xab, 0xfc, 0x3f
        /*0020*/ 	.byte	0xf9, 0x2c, 0x92, 0x7c, 0xa7, 0x6c, 0x09, 0x40, 0xc9, 0x79, 0x44, 0x3c, 0x64, 0x26, 0x13, 0x40
        /*0030*/ 	.byte	0xca, 0x01, 0xcf, 0x3a, 0x27, 0x51, 0x1a, 0x40, 0x30, 0xcc, 0x2d, 0xf3, 0xe1, 0x0c, 0x21, 0x40
        /*0040*/ 	.byte	0x0d, 0xb7, 0xfc, 0x82, 0x8e, 0x35, 0x25, 0x40
.L_8:


//--------------------- .nv.constant2._Z12randomWalkerPfiij --------------------------
	.section	.nv.constant2._Z12randomWalkerPfiij,"a",@progbits
	.sectionflags	@""
	.align	4
.nv.constant2._Z12randomWalkerPfiij:
        /*0000*/ 	.byte	0x80, 0x29, 0x00, 0x00, 0x60, 0x29, 0x00, 0x00, 0x10, 0x2a, 0x00, 0x00, 0x70, 0x2b, 0x00, 0x00
        /*0010*/ 	.byte	0x50, 0x2b, 0x00, 0x00, 0x00, 0x2c, 0x00, 0x00, 0x60, 0x2d, 0x00, 0x00, 0x40, 0x2d, 0x00, 0x00
        /*0020*/ 	.byte	0xf0, 0x2d, 0x00, 0x00, 0x50, 0x2f, 0x00, 0x00, 0x30, 0x2f, 0x00, 0x00, 0xe0, 0x2f, 0x00, 0x00
        /*0030*/ 	.byte	0x30, 0x32, 0x00, 0x00, 0x10, 0x32, 0x00, 0x00, 0xc0, 0x32, 0x00, 0x00


//--------------------- .text._Z12randomWalkerPfiij --------------------------
	.section	.text._Z12randomWalkerPfiij,"ax",@progbits
	.align	128
        .global         _Z12randomWalkerPfiij
        .type           _Z12randomWalkerPfiij,@function
        .size           _Z12randomWalkerPfiij,(.L_x_57 - _Z12randomWalkerPfiij)
        .other          _Z12randomWalkerPfiij,@"STO_CUDA_ENTRY STV_DEFAULT"
_Z12randomWalkerPfiij:
.text._Z12randomWalkerPfiij:
[----:B------:R-:W0:Y:S08]  /*0000*/  LDC R1, c[0x0][0x37c] ;  /* 0x0000df00ff017b82 */ /* 0x000e300000000800 */
[----:B------:R-:W1:Y:S01]  /*0010*/  LDC R12, c[0x0][0x390] ;  /* 0x0000e400ff0c7b82 */ /* 0x000e620000000800 */
[----:B------:R-:W2:Y:S01]  /*0020*/  S2R R7, SR_TID.X ;  /* 0x0000000000077919 */ /* 0x000ea20000002100 */
[----:B0-----:R-:W-:Y:S01]  /*0030*/  VIADD R1, R1, 0xffffffd0 ;  /* 0xffffffd001017836 */ /* 0x001fe20000000000 */
[----:B------:R-:W0:Y:S01]  /*0040*/  LDCU.64 UR6, c[0x0][0x358] ;  /* 0x00006b00ff0677ac */ /* 0x000e220008000a00 */
[----:B------:R-:W-:Y:S01]  /*0050*/  IMAD.MOV.U32 R11, RZ, RZ, -0x75bd8fc ;  /* 0xf8a42704ff0b7424 */ /* 0x000fe200078e00ff */
[----:B------:R-:W-:Y:S01]  /*0060*/  BSSY.RECONVERGENT B0, `(.L_x_0) ;  /* 0x0000266000007945 */ /* 0x000fe20003800200 */
[----:B------:R-:W-:-:S02]  /*0070*/  IMAD.MOV.U32 R8, RZ, RZ, -0x23270784 ;  /* 0xdcd8f87cff087424 */ /* 0x000fc400078e00ff */
[----:B------:R-:W2:Y:S01]  /*0080*/  S2UR UR4, SR_CTAID.X ;  /* 0x00000000000479c3 */ /* 0x000ea20000002500 */
[----:B------:R-:W-:-:S07]  /*0090*/  IMAD.MOV.U32 R4, RZ, RZ, -0x23270784 ;  /* 0xdcd8f87cff047424 */ /* 0x000fce00078e00ff */
[----:B------:R-:W2:Y:S01]  /*00a0*/  LDC R0, c[0x0][0x360] ;  /* 0x0000d800ff007b82 */ /* 0x000ea20000000800 */
[----:B-1----:R-:W-:-:S05]  /*00b0*/  LOP3.LUT R12, R12, 0xaad26b49, RZ, 0x3c, !PT ;  /* 0xaad26b490c0c7812 */ /* 0x002fca00078e3cff */
[----:B------:R-:W-:-:S04]  /*00c0*/  IMAD R12, R12, 0x4182bed5, RZ ;  /* 0x4182bed50c0c7824 */ /* 0x000fc800078e02ff */
[C---:B------:R-:W-:Y:S01]  /*00d0*/  VIADD R5, R12.reuse, 0x583f19 ;  /* 0x00583f190c057836 */ /* 0x040fe20000000000 */
[C---:B------:R-:W-:Y:S01]  /*00e0*/  LOP3.LUT R6, R12.reuse, 0x159a55e5, RZ, 0x3c, !PT ;  /* 0x159a55e50c067812 */ /* 0x040fe200078e3cff */
[C---:B------:R-:W-:Y:S02]  /*00f0*/  VIADD R2, R12.reuse, 0xd9f6dc18 ;  /* 0xd9f6dc180c027836 */ /* 0x040fe40000000000 */
[----:B------:R-:W-:Y:S02]  /*0100*/  IMAD.MOV.U32 R9, RZ, RZ, R5 ;  /* 0x000000ffff097224 */ /* 0x000fe400078e0005 */
[----:B------:R-:W-:Y:S02]  /*0110*/  IMAD.MOV.U32 R10, RZ, RZ, R6 ;  /* 0x000000ffff0a7224 */ /* 0x000fe400078e0006 */
[----:B------:R-:W-:Y:S01]  /*0120*/  VIADD R3, R12, 0x75bcd15 ;  /* 0x075bcd150c037836 */ /* 0x000fe20000000000 */
[----:B------:R1:W-:Y:S01]  /*0130*/  STL.64 [R1+0x10], R8 ;  /* 0x0000100801007387 */ /* 0x0003e20000100a00 */
[----:B--2---:R-:W-:-:S02]  /*0140*/  IMAD R0, R0, UR4, R7 ;  /* 0x0000000400007c24 */ /* 0x004fc4000f8e0207 */
[----:B------:R-:W-:Y:S01]  /*0150*/  IMAD.MOV.U32 R7, RZ, RZ, -0x75bd8fc ;  /* 0xf8a42704ff077424 */ /* 0x000fe200078e00ff */
[----:B------:R1:W-:Y:S02]  /*0160*/  STL.64 [R1+0x8], R10 ;  /* 0x0000080a01007387 */ /* 0x0003e40000100a00 */
[----:B------:R-:W-:Y:S02]  /*0170*/  ISETP.NE.AND P0, PT, R0, RZ, PT ;  /* 0x000000ff0000720c */ /* 0x000fe40003f05270 */
[----:B------:R1:W-:Y:S11]  /*0180*/  STL.64 [R1], R2 ;  /* 0x0000000201007387 */ /* 0x0003f60000100a00 */
[----:B0-----:R-:W-:Y:S05]  /*0190*/  @!P0 BRA `(.L_x_1) ;  /* 0x0000002400488947 */ /* 0x001fea0003800000 */
[--C-:B------:R-:W-:Y:S01]  /*01a0*/  SHF.R.S32.HI R15, RZ, 0x1f, R0.reuse ;  /* 0x0000001fff0f7819 */ /* 0x100fe20000011400 */
[----:B------:R-:W-:Y:S02]  /*01b0*/  IMAD.MOV.U32 R14, RZ, RZ, R0 ;  /* 0x000000ffff0e7224 */ /* 0x000fe400078e0000 */
[----:B------:R-:W-:Y:S02]  /*01c0*/  IMAD.MOV.U32 R13, RZ, RZ, RZ ;  /* 0x000000ffff0d7224 */ /* 0x000fe400078e00ff */
[----:B------:R-:W-:Y:S02]  /*01d0*/  IMAD.MOV.U32 R7, RZ, RZ, -0x75bd8fc ;  /* 0xf8a42704ff077424 */ /* 0x000fe400078e00ff */
[----:B------:R-:W-:-:S07]  /*01e0*/  IMAD.MOV.U32 R4, RZ, RZ, -0x23270784 ;  /* 0xdcd8f87cff047424 */ /* 0x000fce00078e00ff */
.L_x_10:
[----:B------:R-:W-:Y:S01]  /*01f0*/  LOP3.LUT R21, R14, 0x3, RZ, 0xc0, !PT ;  /* 0x000000030e157812 */ /* 0x000fe200078ec0ff */
[----:B------:R-:W-:Y:S03]  /*0200*/  BSSY.RECONVERGENT B1, `(.L_x_2) ;  /* 0x0000245000017945 */ /* 0x000fe60003800200 */
[----:B------:R-:W-:-:S04]  /*0210*/  ISETP.NE.U32.AND P0, PT, R21, RZ, PT ;  /* 0x000000ff1500720c */ /* 0x000fc80003f05070 */
[----:B------:R-:W-:-:S13]  /*0220*/  ISETP.NE.AND.EX P0, PT, RZ, RZ, PT, P0 ;  /* 0x000000ffff00720c */ /* 0x000fda0003f05300 */
[----:B0-23--:R-:W-:Y:S05]  /*0230*/  @!P0 BRA `(.L_x_3) ;  /* 0x0000002400048947 */ /* 0x00dfea0003800000 */
[----:B-1----:R-:W0:Y:S01]  /*0240*/  LDC.64 R8, c[0x4][RZ] ;  /* 0x01000000ff087b82 */ /* 0x002e220000000a00 */
[----:B------:R-:W-:Y:S01]  /*0250*/  IMAD.MOV.U32 R16, RZ, RZ, RZ ;  /* 0x000000ffff107224 */ /* 0x000fe200078e00ff */
[----:B------:R-:W-:Y:S02]  /*0260*/  CS2R R4, SRZ ;  /* 0x0000000000047805 */ /* 0x000fe4000001ff00 */
[----:B------:R-:W-:Y:S01]  /*0270*/  CS2R R6, SRZ ;  /* 0x0000000000067805 */ /* 0x000fe2000001ff00 */
[----:B------:R-:W-:Y:S02]  /*0280*/  IMAD.MOV.U32 R3, RZ, RZ, RZ ;  /* 0x000000ffff037224 */ /* 0x000fe400078e00ff */
[----:B0-----:R-:W-:-:S07]  /*0290*/  IMAD.WIDE.U32 R8, R13, 0xc80, R8 ;  /* 0x00000c800d087825 */ /* 0x001fce00078e0008 */
.L_x_5:
[----:B------:R-:W-:-:S06]  /*02a0*/  IMAD R17, R16, 0x4, R1 ;  /* 0x0000000410117824 */ /* 0x000fcc00078e0201 */
[----:B------:R-:W5:Y:S01]  /*02b0*/  LDL R17, [R17+0x4] ;  /* 0x0000040011117983 */ /* 0x000f620000100800 */
[----:B------:R-:W-:Y:S01]  /*02c0*/  IMAD.SHL.U32 R18, R16, 0x20, RZ ;  /* 0x0000002010127824 */ /* 0x000fe200078e00ff */
[----:B------:R-:W-:-:S06]  /*02d0*/  UMOV UR4, URZ ;  /* 0x000000ff00047c82 */ /* 0x000fcc0008000000 */
.L_x_4:
[----:B-----5:R-:W-:Y:S01]  /*02e0*/  SHF.R.U32.HI R24, RZ, UR4, R17 ;  /* 0x00000004ff187c19 */ /* 0x020fe20008011611 */
[----:B------:R-:W-:-:S03]  /*02f0*/  VIADD R10, R18, UR4 ;  /* 0x00000004120a7c36 */ /* 0x000fc60008000000 */
[----:B------:R-:W-:-:S04]  /*0300*/  LOP3.LUT R11, R24, 0x1, RZ, 0xc0, !PT ;  /* 0x00000001180b7812 */ /* 0x000fc800078ec0ff */
[----:B------:R-:W-:Y:S01]  /*0310*/  ISETP.NE.U32.AND P0, PT, R11, 0x1, PT ;  /* 0x000000010b00780c */ /* 0x000fe20003f05070 */
[----:B------:R-:W-:-:S03]  /*0320*/  IMAD R11, R10, 0x5, RZ ;  /* 0x000000050a0b7824 */ /* 0x000fc600078e02ff */
[----:B------:R-:W-:Y:S01]  /*0330*/  R2P PR, R24, 0x7e ;  /* 0x0000007e18007804 */ /* 0x000fe20000000000 */
[----:B------:R-:W-:-:S08]  /*0340*/  IMAD.WIDE.U32 R10, R11, 0x4, R8 ;  /* 0x000000040b0a7825 */ /* 0x000fd000078e0008 */
[----:B------:R-:W2:Y:S04]  /*0350*/  @!P0 LDG.E R22, desc[UR6][R10.64+0x10] ;  /* 0x000010060a168981 */ /* 0x000ea8000c1e1900 */
[----:B------:R-:W3:Y:S04]  /*0360*/  @P1 LDG.E R26, desc[UR6][R10.64+0x24] ;  /* 0x000024060a1a1981 */ /* 0x000ee8000c1e1900 */
[----:B------:R-:W4:Y:S04]  /*0370*/  @P2 LDG.E R28, desc[UR6][R10.64+0x38] ;  /* 0x000038060a1c2981 */ /* 0x000f28000c1e1900 */
[----:B------:R-:W4:Y:S04]  /*0380*/  @!P0 LDG.E R20, desc[UR6][R10.64] ;  /* 0x000000060a148981 */ /* 0x000f28000c1e1900 */
[----:B------:R-:W4:Y:S04]  /*0390*/  @P3 LDG.E R19, desc[UR6][R10.64+0x4c] ;  /* 0x00004c060a133981 */ /* 0x000f28000c1e1900 */
[----:B------:R-:W4:Y:S04]  /*03a0*/  @!P0 LDG.E R23, desc[UR6][R10.64+0xc] ;  /* 0x00000c060a178981 */ /* 0x000f28000c1e1900 */
[----:B------:R-:W4:Y:S01]  /*03b0*/  @P4 LDG.E R25, desc[UR6][R10.64+0x54] ;  /* 0x000054060a194981 */ /* 0x000f22000c1e1900 */
[----:B--2---:R-:W-:-:S03]  /*03c0*/  @!P0 LOP3.LUT R5, R5, R22, RZ, 0x3c, !PT ;  /* 0x0000001605058212 */ /* 0x004fc600078e3cff */
[----:B------:R-:W2:Y:S01]  /*03d0*/  @P4 LDG.E R22, desc[UR6][R10.64+0x60] ;  /* 0x000060060a164981 */ /* 0x000ea2000c1e1900 */
[----:B---3--:R-:W-:-:S03]  /*03e0*/  @P1 LOP3.LUT R5, R5, R26, RZ, 0x3c, !PT ;  /* 0x0000001a05051212 */ /* 0x008fc600078e3cff */
[----:B------:R-:W3:Y:S01]  /*03f0*/  @P5 LDG.E R26, desc[UR6][R10.64+0x74] ;  /* 0x000074060a1a5981 */ /* 0x000ee2000c1e1900 */
[----:B----4-:R-:W-:Y:S02]  /*0400*/  @P2 LOP3.LUT R5, R5, R28, RZ, 0x3c, !PT ;  /* 0x0000001c05052212 */ /* 0x010fe400078e3cff */
[----:B------:R-:W-:Y:S02]  /*0410*/  @!P0 LOP3.LUT R3, R3, R20, RZ, 0x3c, !PT ;  /* 0x0000001403038212 */ /* 0x000fe400078e3cff */
[----:B------:R-:W4:Y:S01]  /*0420*/  @!P0 LDG.E R20, desc[UR6][R10.64+0x8] ;  /* 0x000008060a148981 */ /* 0x000f22000c1e1900 */
[----:B------:R-:W-:-:S03]  /*0430*/  @P3 LOP3.LUT R5, R5, R19, RZ, 0x3c, !PT ;  /* 0x0000001305053212 */ /* 0x000fc600078e3cff */
[----:B------:R-:W3:Y:S01]  /*0440*/  @!P0 LDG.E R19, desc[UR6][R10.64+0x4] ;  /* 0x000004060a138981 */ /* 0x000ee2000c1e1900 */
[----:B------:R-:W-:-:S03]  /*0450*/  @!P0 LOP3.LUT R4, R4, R23, RZ, 0x3c, !PT ;  /* 0x0000001704048212 */ /* 0x000fc600078e3cff */
[----:B------:R-:W3:Y:S01]  /*0460*/  @P1 LDG.E R23, desc[UR6][R10.64+0x20] ;  /* 0x000020060a171981 */ /* 0x000ee2000c1e1900 */
[----:B--2---:R-:W-:-:S03]  /*0470*/  @P4 LOP3.LUT R5, R5, R22, RZ, 0x3c, !PT ;  /* 0x0000001605054212 */ /* 0x004fc600078e3cff */
[----:B------:R-:W2:Y:S01]  /*0480*/  @P1 LDG.E R22, desc[UR6][R10.64+0x1c] ;  /* 0x00001c060a161981 */ /* 0x000ea2000c1e1900 */
[----:B----4-:R-:W-:-:S03]  /*0490*/  @!P0 LOP3.LUT R7, R7, R20, RZ, 0x3c, !PT ;  /* 0x0000001407078212 */ /* 0x010fc600078e3cff */
[----:B------:R-:W4:Y:S01]  /*04a0*/  @P1 LDG.E R20, desc[UR6][R10.64+0x14] ;  /* 0x000014060a141981 */ /* 0x000f22000c1e1900 */
[----:B---3--:R-:W-:-:S03]  /*04b0*/  @!P0 LOP3.LUT R6, R6, R19, RZ, 0x3c, !PT ;  /* 0x0000001306068212 */ /* 0x008fc600078e3cff */
[----:B------:R-:W3:Y:S01]  /*04c0*/  @P1 LDG.E R19, desc[UR6][R10.64+0x18] ;  /* 0x000018060a131981 */ /* 0x000ee2000c1e1900 */
[----:B------:R-:W-:-:S03]  /*04d0*/  @P5 LOP3.LUT R5, R5, R26, RZ, 0x3c, !PT ;  /* 0x0000001a05055212 */ /* 0x000fc600078e3cff */
[----:B------:R-:W3:Y:S01]  /*04e0*/  @P6 LDG.E R26, desc[UR6][R10.64+0x88] ;  /* 0x000088060a1a6981 */ /* 0x000ee2000c1e1900 */
[----:B------:R-:W-:-:S03]  /*04f0*/  @P1 LOP3.LUT R4, R4, R23, RZ, 0x3c, !PT ;  /* 0x0000001704041212 */ /* 0x000fc600078e3cff */
[----:B------:R-:W3:Y:S01]  /*0500*/  @P2 LDG.E R23, desc[UR6][R10.64+0x34] ;  /* 0x000034060a172981 */ /* 0x000ee2000c1e1900 */
[----:B--2---:R-:W-:-:S03]  /*0510*/  @P1 LOP3.LUT R7, R7, R22, RZ, 0x3c, !PT ;  /* 0x0000001607071212 */ /* 0x004fc600078e3cff */
[----:B------:R-:W2:Y:S01]  /*0520*/  @P2 LDG.E R22, desc[UR6][R10.64+0x30] ;  /* 0x000030060a162981 */ /* 0x000ea2000c1e1900 */
[----:B----4-:R-:W-:-:S03]  /*0530*/  @P1 LOP3.LUT R3, R3, R20, RZ, 0x3c, !PT ;  /* 0x0000001403031212 */ /* 0x010fc600078e3cff */
[----:B------:R-:W4:Y:S01]  /*0540*/  @P2 LDG.E R20, desc[UR6][R10.64+0x28] ;  /* 0x000028060a142981 */ /* 0x000f22000c1e1900 */
[----:B---3--:R-:W-:-:S03]  /*0550*/  @P1 LOP3.LUT R6, R6, R19, RZ, 0x3c, !PT ;  /* 0x0000001306061212 */ /* 0x008fc600078e3cff */
        /* <DEDUP_REMOVED lines=21> */
[----:B------:R-:W-:Y:S02]  /*06b0*/  @P4 LOP3.LUT R6, R6, R25, RZ, 0x3c, !PT ;  /* 0x0000001906064212 */ /* 0x000fe400078e3cff */
[----:B------:R-:W-:Y:S01]  /*06c0*/  LOP3.LUT P0, RZ, R24, 0x80, RZ, 0xc0, !PT ;  /* 0x0000008018ff7812 */ /* 0x000fe2000780c0ff */
        /* <DEDUP_REMOVED lines=20> */
[----:B------:R-:W-:Y:S02]  /*0810*/  @P0 LOP3.LUT R5, R5, R26, RZ, 0x3c, !PT ;  /* 0x0000001a05050212 */ /* 0x000fe400078e3cff */
[----:B------:R-:W-:Y:S02]  /*0820*/  @P0 LOP3.LUT R4, R4, R23, RZ, 0x3c, !PT ;  /* 0x0000001704040212 */ /* 0x000fe400078e3cff */
[----:B--2---:R-:W-:Y:S02]  /*0830*/  @P0 LOP3.LUT R7, R7, R22, RZ, 0x3c, !PT ;  /* 0x0000001607070212 */ /* 0x004fe400078e3cff */
[----:B----4-:R-:W-:Y:S02]  /*0840*/  @P0 LOP3.LUT R3, R3, R20, RZ, 0x3c, !PT ;  /* 0x0000001403030212 */ /* 0x010fe400078e3cff */
[----:B---3--:R-:W-:-:S02]  /*0850*/  @P0 LOP3.LUT R6, R6, R19, RZ, 0x3c, !PT ;  /* 0x0000001306060212 */ /* 0x008fc400078e3cff */
[----:B------:R-:W-:-:S13]  /*0860*/  R2P PR, R24.B1, 0x7f ;  /* 0x0000007f18007804 */ /* 0x000fda0000001000 */
[----:B------:R-:W2:Y:S04]  /*0870*/  @P0 LDG.E R20, desc[UR6][R10.64+0xa0] ;  /* 0x0000a0060a140981 */ /* 0x000ea8000c1e1900 */
[----:B------:R-:W3:Y:S04]  /*0880*/  @P0 LDG.E R22, desc[UR6][R10.64+0xa8] ;  /* 0x0000a8060a160981 */ /* 0x000ee8000c1e1900 */
[----:B------:R-:W4:Y:S04]  /*0890*/  @P0 LDG.E R19, desc[UR6][R10.64+0xa4] ;  /* 0x0000a4060a130981 */ /* 0x000f28000c1e1900 */
[----:B------:R-:W4:Y:S04]  /*08a0*/  @P0 LDG.E R23, desc[UR6][R10.64+0xac] ;  /* 0x0000ac060a170981 */ /* 0x000f28000c1e1900 */
[----:B------:R-:W4:Y:S04]  /*08b0*/  @P1 LDG.E R26, desc[UR6][R10.64+0xbc] ;  /* 0x0000bc060a1a1981 */ /* 0x000f28000c1e1900 */
[----:B------:R-:W4:Y:S01]  /*08c0*/  @P1 LDG.E R25, desc[UR6][R10.64+0xb8] ;  /* 0x0000b8060a191981 */ /* 0x000f22000c1e1900 */
[----:B--2---:R-:W-:-:S03]  /*08d0*/  @P0 LOP3.LUT R3, R3, R20, RZ, 0x3c, !PT ;  /* 0x0000001403030212 */ /* 0x004fc600078e3cff */
[----:B------:R-:W2:Y:S01]  /*08e0*/  @P0 LDG.E R20, desc[UR6][R10.64+0xb0] ;  /* 0x0000b0060a140981 */ /* 0x000ea2000c1e1900 */
[----:B---3--:R-:W-:-:S03]  /*08f0*/  @P0 LOP3.LUT R7, R7, R22, RZ, 0x3c, !PT ;  /* 0x0000001607070212 */ /* 0x008fc600078e3cff */
[----:B------:R-:W3:Y:S01]  /*0900*/  @P1 LDG.E R22, desc[UR6][R10.64+0xb4] ;  /* 0x0000b4060a161981 */ /* 0x000ee2000c1e1900 */
[----:B----4-:R-:W-:-:S03]  /*0910*/  @P0 LOP3.LUT R6, R6, R19, RZ, 0x3c, !PT ;  /* 0x0000001306060212 */ /* 0x010fc600078e3cff */
[----:B------:R-:W4:Y:S01]  /*0920*/  @P1 LDG.E R19, desc[UR6][R10.64+0xc0] ;  /* 0x0000c0060a131981 */ /* 0x000f22000c1e1900 */
[----:B------:R-:W-:-:S03]  /*0930*/  @P0 LOP3.LUT R4, R4, R23, RZ, 0x3c, !PT ;  /* 0x0000001704040212 */ /* 0x000fc600078e3cff */
[----:B------:R-:W4:Y:S01]  /*0940*/  @P2 LDG.E R23, desc[UR6][R10.64+0xcc] ;  /* 0x0000cc060a172981 */ /* 0x000f22000c1e1900 */
[----:B------:R-:W-:-:S03]  /*0950*/  @P1 LOP3.LUT R7, R7, R26, RZ, 0x3c, !PT ;  /* 0x0000001a07071212 */ /* 0x000fc600078e3cff */
[----:B------:R-:W4:Y:S01]  /*0960*/  @P2 LDG.E R26, desc[UR6][R10.64+0xd0] ;  /* 0x0000d0060a1a2981 */ /* 0x000f22000c1e1900 */
[----:B--2---:R-:W-:Y:S02]  /*0970*/  @P0 LOP3.LUT R5, R5, R20, RZ, 0x3c, !PT ;  /* 0x0000001405050212 */ /* 0x004fe400078e3cff */
[----:B------:R-:W-:Y:S01]  /*0980*/  LOP3.LUT P0, RZ, R24, 0x8000, RZ, 0xc0, !PT ;  /* 0x0000800018ff7812 */ /* 0x000fe2000780c0ff */
[----:B------:R-:W2:Y:S01]  /*0990*/  @P2 LDG.E R20, desc[UR6][R10.64+0xd8] ;  /* 0x0000d8060a142981 */ /* 0x000ea2000c1e1900 */
[----:B---3--:R-:W-:-:S03]  /*09a0*/  @P1 LOP3.LUT R3, R3, R22, RZ, 0x3c, !PT ;  /* 0x0000001603031212 */ /* 0x008fc600078e3cff */
[----:B------:R-:W3:Y:S04]  /*09b0*/  @P1 LDG.E R22, desc[UR6][R10.64+0xc4] ;  /* 0x0000c4060a161981 */ /* 0x000ee8000c1e1900 */
[----:B------:R-:W2:Y:S01]  /*09c0*/  @P2 LDG.E R24, desc[UR6][R10.64+0xc8] ;  /* 0x0000c8060a182981 */ /* 0x000ea2000c1e1900 */
[----:B------:R-:W-:Y:S02]  /*09d0*/  @P1 LOP3.LUT R6, R6, R25, RZ, 0x3c, !PT ;  /* 0x0000001906061212 */ /* 0x000fe400078e3cff */
[----:B----4-:R-:W-:Y:S01]  /*09e0*/  @P1 LOP3.LUT R4, R4, R19, RZ, 0x3c, !PT ;  /* 0x0000001304041212 */ /* 0x010fe200078e3cff */
[----:B------:R-:W4:Y:S01]  /*09f0*/  @P2 LDG.E R25, desc[UR6][R10.64+0xd4] ;  /* 0x0000d4060a192981 */ /* 0x000f22000c1e1900 */
[----:B------:R-:W-:-:S03]  /*0a00*/  @P2 LOP3.LUT R6, R6, R23, RZ, 0x3c, !PT ;  /* 0x0000001706062212 */ /* 0x000fc600078e3cff */
[----:B------:R-:W4:Y:S01]  /*0a10*/  @P3 LDG.E R19, desc[UR6][R10.64+0xe0] ;  /* 0x0000e0060a133981 */ /* 0x000f22000c1e1900 */
[----:B------:R-:W-:-:S03]  /*0a20*/  @P2 LOP3.LUT R7, R7, R26, RZ, 0x3c, !PT ;  /* 0x0000001a07072212 */ /* 0x000fc600078e3cff */
[----:B------:R-:W4:Y:S04]  /*0a30*/  @P3 LDG.E R23, desc[UR6][R10.64+0xe8] ;  /* 0x0000e8060a173981 */ /* 0x000f28000c1e1900 */
[----:B------:R-:W4:Y:S01]  /*0a40*/  @P3 LDG.E R26, desc[UR6][R10.64+0xec] ;  /* 0x0000ec060a1a3981 */ /* 0x000f22000c1e1900 */
[----:B---3--:R-:W-:-:S03]  /*0a50*/  @P1 LOP3.LUT R5, R5, R22, RZ, 0x3c, !PT ;  /* 0x0000001605051212 */ /* 0x008fc600078e3cff */
[----:B------:R-:W3:Y:S01]  /*0a60*/  @P3 LDG.E R22, desc[UR6][R10.64+0xdc] ;  /* 0x0000dc060a163981 */ /* 0x000ee2000c1e1900 */
[----:B--2---:R-:W-:-:S03]  /*0a70*/  @P2 LOP3.LUT R3, R3, R24, RZ, 0x3c, !PT ;  /* 0x0000001803032212 */ /* 0x004fc600078e3cff */
[----:B------:R-:W2:Y:S01]  /*0a80*/  @P3 LDG.E R24, desc[UR6][R10.64+0xe4] ;  /* 0x0000e4060a183981 */ /* 0x000ea2000c1e1900 */
[----:B------:R-:W-:Y:S02]  /*0a90*/  @P2 LOP3.LUT R5, R5, R20, RZ, 0x3c, !PT ;  /* 0x0000001405052212 */ /* 0x000fe400078e3cff */
[----:B----4-:R-:W-:Y:S01]  /*0aa0*/  @P2 LOP3.LUT R4, R4, R25, RZ, 0x3c, !PT ;  /* 0x0000001904042212 */ /* 0x010fe200078e3cff */
[----:B------:R-:W4:Y:S01]  /*0ab0*/  @P4 LDG.E R20, desc[UR6][R10.64+0xf0] ;  /* 0x0000f0060a144981 */ /* 0x000f22000c1e1900 */
[----:B------:R-:W-:-:S03]  /*0ac0*/  @P3 LOP3.LUT R6, R6, R19, RZ, 0x3c, !PT ;  /* 0x0000001306063212 */ /* 0x000fc600078e3cff */
        /* <DEDUP_REMOVED lines=10> */
[----:B----4-:R-:W-:-:S03]  /*0b70*/  @P4 LOP3.LUT R3, R3, R20, RZ, 0x3c, !PT ;  /* 0x0000001403034212 */ /* 0x010fc600078e3cff */
[----:B------:R-:W4:Y:S01]  /*0b80*/  @P5 LDG.E R20, desc[UR6][R10.64+0x10c] ;  /* 0x00010c060a145981 */ /* 0x000f22000c1e1900 */
[----:B------:R-:W-:-:S03]  /*0b90*/  @P4 LOP3.LUT R6, R6, R19, RZ, 0x3c, !PT ;  /* 0x0000001306064212 */ /* 0x000fc600078e3cff */
[----:B------:R-:W4:Y:S01]  /*0ba0*/  @P5 LDG.E R19, desc[UR6][R10.64+0x110] ;  /* 0x000110060a135981 */ /* 0x000f22000c1e1900 */
[----:B------:R-:W-:-:S03]  /*0bb0*/  @P4 LOP3.LUT R4, R4, R23, RZ, 0x3c, !PT ;  /* 0x0000001704044212 */ /* 0x000fc600078e3cff */
[----:B------:R-:W4:Y:S01]  /*0bc0*/  @P6 LDG.E R23, desc[UR6][R10.64+0x11c] ;  /* 0x00011c060a176981 */ /* 0x000f22000c1e1900 */
[----:B------:R-:W-:-:S03]  /*0bd0*/  @P5 LOP3.LUT R3, R3, R26, RZ, 0x3c, !PT ;  /* 0x0000001a03035212 */ /* 0x000fc600078e3cff */
        /* <DEDUP_REMOVED lines=9> */
[----:B------:R-:W4:Y:S04]  /*0c70*/  @P6 LDG.E R19, desc[UR6][R10.64+0x124] ;  /* 0x000124060a136981 */ /* 0x000f28000c1e1900 */
[----:B------:R-:W4:Y:S01]  /*0c80*/  @P6 LDG.E R20, desc[UR6][R10.64+0x128] ;  /* 0x000128060a146981 */ /* 0x000f22000c1e1900 */
[----:B------:R-:W-:Y:S02]  /*0c90*/  @P6 LOP3.LUT R6, R6, R23, RZ, 0x3c, !PT ;  /* 0x0000001706066212 */ /* 0x000fe400078e3cff */
[----:B------:R-:W-:Y:S01]  /*0ca0*/  @P6 LOP3.LUT R7, R7, R26, RZ, 0x3c, !PT ;  /* 0x0000001a07076212 */ /* 0x000fe200078e3cff */
[----:B------:R-:W4:Y:S04]  /*0cb0*/  @P0 LDG.E R23, desc[UR6][R10.64+0x130] ;  /* 0x000130060a170981 */ /* 0x000f28000c1e1900 */
[----:B------:R-:W4:Y:S01]  /*0cc0*/  @P0 LDG.E R26, desc[UR6][R10.64+0x13c] ;  /* 0x00013c060a1a0981 */ /* 0x000f22000c1e1900 */
[----:B---3--:R-:W-:-:S03]  /*0cd0*/  @P5 LOP3.LUT R5, R5, R22, RZ, 0x3c, !PT ;  /* 0x0000001605055212 */ /* 0x008fc600078e3cff */
[----:B------:R-:W3:Y:S01]  /*0ce0*/  @P0 LDG.E R22, desc[UR6][R10.64+0x12c] ;  /* 0x00012c060a160981 */ /* 0x000ee2000c1e1900 */
[----:B--2---:R-:W-:-:S03]  /*0cf0*/  @P6 LOP3.LUT R3, R3, R24, RZ, 0x3c, !PT ;  /* 0x0000001803036212 */ /* 0x004fc600078e3cff */
[----:B------:R-:W2:Y:S01]  /*0d00*/  @P0 LDG.E R24, desc[UR6][R10.64+0x134] ;  /* 0x000134060a180981 */ /* 0x000ea2000c1e1900 */
[----:B------:R-:W-:-:S04]  /*0d10*/  UIADD3 UR4, UPT, UPT, UR4, 0x10, URZ ;  /* 0x0000001004047890 */ /* 0x000fc8000fffe0ff */
[----:B------:R-:W-:Y:S01]  /*0d20*/  UISETP.NE.AND UP0, UPT, UR4, 0x20, UPT ;  /* 0x000000200400788c */ /* 0x000fe2000bf05270 */
[----:B----4-:R-:W-:Y:S02]  /*0d30*/  @P6 LOP3.LUT R4, R4, R19, RZ, 0x3c, !PT ;  /* 0x0000001304046212 */ /* 0x010fe400078e3cff */
[----:B------:R-:W-:Y:S02]  /*0d40*/  @P6 LOP3.LUT R5, R5, R20, RZ, 0x3c, !PT ;  /* 0x0000001405056212 */ /* 0x000fe400078e3cff */
[----:B------:R-:W-:Y:S02]  /*0d50*/  @P0 LOP3.LUT R4, R4, R25, RZ, 0x3c, !PT ;  /* 0x0000001904040212 */ /* 0x000fe400078e3cff */
[----:B------:R-:W-:Y:S02]  /*0d60*/  @P0 LOP3.LUT R6, R6, R23, RZ, 0x3c, !PT ;  /* 0x0000001706060212 */ /* 0x000fe400078e3cff */
[----:B------:R-:W-:Y:S02]  /*0d70*/  @P0 LOP3.LUT R5, R5, R26, RZ, 0x3c, !PT ;  /* 0x0000001a05050212 */ /* 0x000fe400078e3cff */
[----:B---3--:R-:W-:-:S02]  /*0d80*/  @P0 LOP3.LUT R3, R3, R22, RZ, 0x3c, !PT ;  /* 0x0000001603030212 */ /* 0x008fc400078e3cff */
[----:B--2---:R-:W-:Y:S01]  /*0d90*/  @P0 LOP3.LUT R7, R7, R24, RZ, 0x3c, !PT ;  /* 0x0000001807070212 */ /* 0x004fe200078e3cff */
[----:B------:R-:W-:Y:S06]  /*0da0*/  BRA.U UP0, `(.L_x_4) ;  /* 0xfffffff5004c7547 */ /* 0x000fec000b83ffff */
[----:B------:R-:W-:-:S05]  /*0db0*/  VIADD R16, R16, 0x1 ;  /* 0x0000000110107836 */ /* 0x000fca0000000000 */
[----:B------:R-:W-:-:S13]  /*0dc0*/  ISETP.NE.AND P0, PT, R16, 0x5, PT ;  /* 0x000000051000780c */ /* 0x000fda0003f05270 */
[----:B------:R-:W-:Y:S05]  /*0dd0*/  @P0 BRA `(.L_x_5) ;  /* 0xfffffff400300947 */ /* 0x000fea000383ffff */
[----:B------:R0:W-:Y:S01]  /*0de0*/  STL [R1+0x4], R3 ;  /* 0x0000040301007387 */ /* 0x0001e20000100800 */
[----:B------:R-:W-:-:S03]  /*0df0*/  ISETP.NE.U32.AND P0, PT, R21, 0x1, PT ;  /* 0x000000011500780c */ /* 0x000fc60003f05070 */
[----:B------:R0:W-:Y:S01]  /*0e00*/  STL.64 [R1+0x8], R6 ;  /* 0x0000080601007387 */ /* 0x0001e20000100a00 */
[----:B------:R-:W-:-:S03]  /*0e10*/  ISETP.NE.AND.EX P0, PT, RZ, RZ, PT, P0 ;  /* 0x000000ffff00720c */ /* 0x000fc60003f05300 */
[----:B------:R0:W-:Y:S10]  /*0e20*/  STL.64 [R1+0x10], R4 ;  /* 0x0000100401007387 */ /* 0x0001f40000100a00 */
[----:B------:R-:W-:Y:S05]  /*0e30*/  @!P0 BRA `(.L_x_3) ;  /* 0x0000001800048947 */ /* 0x000fea0003800000 */
[----:B------:R-:W-:Y:S01]  /*0e40*/  UMOV UR4, URZ ;  /* 0x000000ff00047c82 */ /* 0x000fe20008000000 */
[----:B------:R-:W-:Y:S01]  /*0e50*/  UMOV UR5, URZ ;  /* 0x000000ff00057c82 */ /* 0x000fe20008000000 */
[----:B------:R-:W-:Y:S02]  /*0e60*/  IMAD.MOV.U32 R16, RZ, RZ, RZ ;  /* 0x000000ffff107224 */ /* 0x000fe400078e00ff */
[----:B0-----:R-:W-:Y:S02]  /*0e70*/  IMAD.MOV.U32 R3, RZ, RZ, RZ ;  /* 0x000000ffff037224 */ /* 0x001fe400078e00ff */
[----:B------:R-:W-:Y:S02]  /*0e80*/  IMAD.U32 R5, RZ, RZ, UR4 ;  /* 0x00000004ff057e24 */ /* 0x000fe4000f8e00ff */
[----:B------:R-:W-:Y:S02]  /*0e90*/  IMAD.U32 R4, RZ, RZ, UR5 ;  /* 0x00000005ff047e24 */ /* 0x000fe4000f8e00ff */
[----:B------:R-:W-:-:S02]  /*0ea0*/  IMAD.U32 R7, RZ, RZ, UR4 ;  /* 0x00000004ff077e24 */ /* 0x000fc4000f8e00ff */
[----:B------:R-:W-:-:S07]  /*0eb0*/  IMAD.U32 R6, RZ, RZ, UR5 ;  /* 0x00000005ff067e24 */ /* 0x000fce000f8e00ff */
.L_x_7:
[----:B------:R-:W-:-:S06]  /*0ec0*/  IMAD R17, R16, 0x4, R1 ;  /* 0x0000000410117824 */ /* 0x000fcc00078e0201 */
[----:B------:R-:W5:Y:S01]  /*0ed0*/  LDL R17, [R17+0x4] ;  /* 0x0000040011117983 */ /* 0x000f620000100800 */
[----:B------:R-:W-:Y:S01]  /*0ee0*/  IMAD.SHL.U32 R18, R16, 0x20, RZ ;  /* 0x0000002010127824 */ /* 0x000fe200078e00ff */
[----:B------:R-:W-:-:S06]  /*0ef0*/  UMOV UR4, URZ ;  /* 0x000000ff00047c82 */ /* 0x000fcc0008000000 */
.L_x_6:
        /* <DEDUP_REMOVED lines=181> */
[----:B------:R-:W-:Y:S05]  /*1a50*/  @P0 BRA `(.L_x_3) ;  /* 0x0000000800fc0947 */ /* 0x000fea0003800000 */
[----:B------:R-:W-:Y:S01]  /*1a60*/  UMOV UR4, URZ ;  /* 0x000000ff00047c82 */ /* 0x000fe20008000000 */
[----:B------:R-:W-:Y:S01]  /*1a70*/  UMOV UR5, URZ ;  /* 0x000000ff00057c82 */ /* 0x000fe20008000000 */
[----:B------:R-:W-:Y:S02]  /*1a80*/  IMAD.MOV.U32 R16, RZ, RZ, RZ ;  /* 0x000000ffff107224 */ /* 0x000fe400078e00ff */
[----:B--2---:R-:W-:Y:S02]  /*1a90*/  IMAD.MOV.U32 R3, RZ, RZ, RZ ;  /* 0x000000ffff037224 */ /* 0x004fe400078e00ff */
[----:B------:R-:W-:Y:S02]  /*1aa0*/  IMAD.U32 R5, RZ, RZ, UR4 ;  /* 0x00000004ff057e24 */ /* 0x000fe4000f8e00ff */
[----:B------:R-:W-:Y:S02]  /*1ab0*/  IMAD.U32 R4, RZ, RZ, UR5 ;  /* 0x00000005ff047e24 */ /* 0x000fe4000f8e00ff */
[----:B------:R-:W-:-:S02]  /*1ac0*/  IMAD.U32 R7, RZ, RZ, UR4 ;  /* 0x00000004ff077e24 */ /* 0x000fc4000f8e00ff */
[----:B------:R-:W-:-:S07]  /*1ad0*/  IMAD.U32 R6, RZ, RZ, UR5 ;  /* 0x00000005ff067e24 */ /* 0x000fce000f8e00ff */
.L_x_9:
[----:B------:R-:W-:-:S06]  /*1ae0*/  IMAD R17, R16, 0x4, R1 ;  /* 0x0000000410117824 */ /* 0x000fcc00078e0201 */
[----:B------:R-:W5:Y:S01]  /*1af0*/  LDL R17, [R17+0x4] ;  /* 0x0000040011117983 */ /* 0x000f620000100800 */
[----:B------:R-:W-:Y:S01]  /*1b00*/  IMAD.SHL.U32 R18, R16, 0x20, RZ ;  /* 0x0000002010127824 */ /* 0x000fe200078e00ff */
[----:B------:R-:W-:-:S06]  /*1b10*/  UMOV UR4, URZ ;  /* 0x000000ff00047c82 */ /* 0x000fcc0008000000 */
.L_x_8:
        /* <DEDUP_REMOVED lines=10> */
[----:B------:R-:W4:Y:S04]  /*1bc0*/  @P3 LDG.E R26, desc[UR6][R10.64+0x4c] ;  /* 0x00004c060a1a3981 */ /* 0x000f28000c1e1900 */
[----:B------:R-:W4:Y:S04]  /*1bd0*/  @!P0 LDG.E R19, desc[UR6][R10.64+0x4] ;  /* 0x000004060a138981 */ /* 0x000f28000c1e1900 */
[----:B------:R-:W4:Y:S04]  /*1be0*/  @!P0 LDG.E R21, desc[UR6][R10.64+0xc] ;  /* 0x00000c060a158981 */ /* 0x000f28000c1e1900 */
[----:B------:R-:W4:Y:S01]  /*1bf0*/  @P3 LDG.E R25, desc[UR6][R10.64+0x40] ;  /* 0x000040060a193981 */ /* 0x000f22000c1e1900 */
[----:B--2---:R-:W-:-:S03]  /*1c00*/  @!P0 LOP3.LUT R5, R5, R20, RZ, 0x3c, !PT ;  /* 0x0000001405058212 */ /* 0x004fc600078e3cff */
[----:B------:R-:W2:Y:S01]  /*1c10*/  @!P0 LDG.E R20, desc[UR6][R10.64] ;  /* 0x000000060a148981 */ /* 0x000ea2000c1e1900 */
[----:B---3--:R-:W-:-:S03]  /*1c20*/  @P1 LOP3.LUT R5, R5, R22, RZ, 0x3c, !PT ;  /* 0x0000001605051212 */ /* 0x008fc600078e3cff */
[----:B------:R-:W3:Y:S01]  /*1c30*/  @!P0 LDG.E R22, desc[UR6][R10.64+0x8] ;  /* 0x000008060a168981 */ /* 0x000ee2000c1e1900 */
[----:B----4-:R-:W-:-:S03]  /*1c40*/  @P2 LOP3.LUT R5, R5, R24, RZ, 0x3c, !PT ;  /* 0x0000001805052212 */ /* 0x010fc600078e3cff */
[----:B------:R-:W4:Y:S01]  /*1c50*/  @P4 LDG.E R24, desc[UR6][R10.64+0x60] ;  /* 0x000060060a184981 */ /* 0x000f22000c1e1900 */
[----:B------:R-:W-:-:S03]  /*1c60*/  @P3 LOP3.LUT R5, R5, R26, RZ, 0x3c, !PT ;  /* 0x0000001a05053212 */ /* 0x000fc600078e3cff */
[----:B------:R-:W4:Y:S01]  /*1c70*/  @P5 LDG.E R26, desc[UR6][R10.64+0x74] ;  /* 0x000074060a1a5981 */ /* 0x000f22000c1e1900 */
[----:B------:R-:W-:-:S03]  /*1c80*/  @!P0 LOP3.LUT R6, R6, R19, RZ, 0x3c, !PT ;  /* 0x0000001306068212 */ /* 0x000fc600078e3cff */
[----:B------:R-:W4:Y:S01]  /*1c90*/  @P1 LDG.E R19, desc[UR6][R10.64+0x18] ;  /* 0x000018060a131981 */ /* 0x000f22000c1e1900 */
[----:B------:R-:W-:-:S03]  /*1ca0*/  @!P0 LOP3.LUT R4, R4, R21, RZ, 0x3c, !PT ;  /* 0x0000001504048212 */ /* 0x000fc600078e3cff */
[----:B------:R-:W4:Y:S01]  /*1cb0*/  @P1 LDG.E R21, desc[UR6][R10.64+0x20] ;  /* 0x000020060a151981 */ /* 0x000f22000c1e1900 */
[----:B--2---:R-:W-:-:S03]  /*1cc0*/  @!P0 LOP3.LUT R3, R3, R20, RZ, 0x3c, !PT ;  /* 0x0000001403038212 */ /* 0x004fc600078e3cff */
[----:B------:R-:W2:Y:S01]  /*1cd0*/  @P1 LDG.E R20, desc[UR6][R10.64+0x14] ;  /* 0x000014060a141981 */ /* 0x000ea2000c1e1900 */
[----:B---3--:R-:W-:-:S03]  /*1ce0*/  @!P0 LOP3.LUT R7, R7, R22, RZ, 0x3c, !PT ;  /* 0x0000001607078212 */ /* 0x008fc600078e3cff */
[----:B------:R-:W3:Y:S01]  /*1cf0*/  @P1 LDG.E R22, desc[UR6][R10.64+0x1c] ;  /* 0x00001c060a161981 */ /* 0x000ee2000c1e1900 */
[----:B----4-:R-:W-:-:S03]  /*1d00*/  @P4 LOP3.LUT R5, R5, R24, RZ, 0x3c, !PT ;  /* 0x0000001805054212 */ /* 0x010fc600078e3cff */
[----:B------:R-:W4:Y:S01]  /*1d10*/  @P2 LDG.E R24, desc[UR6][R10.64+0x28] ;  /* 0x000028060a182981 */ /* 0x000f22000c1e1900 */
[----:B------:R-:W-:-:S03]  /*1d20*/  @P1 LOP3.LUT R6, R6, R19, RZ, 0x3c, !PT ;  /* 0x0000001306061212 */ /* 0x000fc600078e3cff */
[----:B------:R-:W4:Y:S01]  /*1d30*/  @P2 LDG.E R19, desc[UR6][R10.64+0x2c] ;  /* 0x00002c060a132981 */ /* 0x000f22000c1e1900 */
[----:B------:R-:W-:-:S03]  /*1d40*/  @P1 LOP3.LUT R4, R4, R21, RZ, 0x3c, !PT ;  /* 0x0000001504041212 */ /* 0x000fc600078e3cff */
        /* <DEDUP_REMOVED lines=9> */
[----:B------:R-:W-:Y:S02]  /*1de0*/  @P2 LOP3.LUT R4, R4, R21, RZ, 0x3c, !PT ;  /* 0x0000001504042212 */ /* 0x000fe400078e3cff */
[----:B------:R-:W-:Y:S01]  /*1df0*/  @P3 LOP3.LUT R6, R6, R25, RZ, 0x3c, !PT ;  /* 0x0000001906063212 */ /* 0x000fe200078e3cff */
        /* <DEDUP_REMOVED lines=20> */
[----:B------:R-:W-:Y:S02]  /*1f40*/  LOP3.LUT P0, RZ, R23, 0x80, RZ, 0xc0, !PT ;  /* 0x0000008017ff7812 */ /* 0x000fe4000780c0ff */
[----:B------:R-:W-:Y:S02]  /*1f50*/  @P5 LOP3.LUT R5, R5, R26, RZ, 0x3c, !PT ;  /* 0x0000001a05055212 */ /* 0x000fe400078e3cff */
[----:B------:R-:W4:Y:S01]  /*1f60*/  @P6 LDG.E R26, desc[UR6][R10.64+0x88] ;  /* 0x000088060a1a6981 */ /* 0x000f22000c1e1900 */
[----:B------:R-:W-:-:S03]  /*1f70*/  @P5 LOP3.LUT R6, R6, R19, RZ, 0x3c, !PT ;  /* 0x0000001306065212 */ /* 0x000fc600078e3cff */
[----:B------:R-:W4:Y:S01]  /*1f80*/  @P6 LDG.E R19, desc[UR6][R10.64+0x84] ;  /* 0x000084060a136981 */ /* 0x000f22000c1e1900 */
[----:B------:R-:W-:-:S04]  /*1f90*/  @P5 LOP3.LUT R4, R4, R21, RZ, 0x3c, !PT ;  /* 0x0000001504045212 */ /* 0x000fc800078e3cff */
        /* <DEDUP_REMOVED lines=9> */
[----:B------:R-:W-:Y:S02]  /*2030*/  @P6 LOP3.LUT R5, R5, R26, RZ, 0x3c, !PT ;  /* 0x0000001a05056212 */ /* 0x000fe400078e3cff */
[----:B------:R-:W-:Y:S02]  /*2040*/  @P6 LOP3.LUT R4, R4, R19, RZ, 0x3c, !PT ;  /* 0x0000001304046212 */ /* 0x000fe400078e3cff */
[----:B------:R-:W-:Y:S02]  /*2050*/  @P0 LOP3.LUT R6, R6, R21, RZ, 0x3c, !PT ;  /* 0x0000001506060212 */ /* 0x000fe400078e3cff */
[----:B------:R-:W-:Y:S02]  /*2060*/  @P0 LOP3.LUT R4, R4, R25, RZ, 0x3c, !PT ;  /* 0x0000001904040212 */ /* 0x000fe400078e3cff */
[----:B--2---:R-:W-:Y:S02]  /*2070*/  @P0 LOP3.LUT R3, R3, R20, RZ, 0x3c, !PT ;  /* 0x0000001403030212 */ /* 0x004fe400078e3cff */
[----:B---3--:R-:W-:-:S02]  /*2080*/  @P0 LOP3.LUT R7, R7, R22, RZ, 0x3c, !PT ;  /* 0x0000001607070212 */ /* 0x008fc400078e3cff */
[----:B----4-:R-:W-:Y:S02]  /*2090*/  @P0 LOP3.LUT R5, R5, R24, RZ, 0x3c, !PT ;  /* 0x0000001805050212 */ /* 0x010fe400078e3cff */
[----:B------:R-:W-:-:S13]  /*20a0*/  R2P PR, R23.B1, 0x7f ;  /* 0x0000007f17007804 */ /* 0x000fda0000001000 */
[----:B------:R-:W2:Y:S04]  /*20b0*/  @P0 LDG.E R22, desc[UR6][R10.64+0xa0] ;  /* 0x0000a0060a160981 */ /* 0x000ea8000c1e1900 */
[----:B------:R-:W3:Y:S04]  /*20c0*/  @P0 LDG.E R19, desc[UR6][R10.64+0xa4] ;  /* 0x0000a4060a130981 */ /* 0x000ee8000c1e1900 */
[----:B------:R-:W4:Y:S04]  /*20d0*/  @P0 LDG.E R21, desc[UR6][R10.64+0xac] ;  /* 0x0000ac060a150981 */ /* 0x000f28000c1e1900 */
        /* <DEDUP_REMOVED lines=14> */
[----:B------:R-:W-:Y:S02]  /*21c0*/  LOP3.LUT P0, RZ, R23, 0x8000, RZ, 0xc0, !PT ;  /* 0x0000800017ff7812 */ /* 0x000fe4000780c0ff */
        /* <DEDUP_REMOVED lines=22> */
[----:B------:R-:W-:Y:S01]  /*2330*/  @P2 LOP3.LUT R5, R5, R24, RZ, 0x3c, !PT ;  /* 0x0000001805052212 */ /* 0x000fe200078e3cff */
[----:B------:R-:W4:Y:S04]  /*2340*/  @P4 LDG.E R23, desc[UR6][R10.64+0xfc] ;  /* 0x0000fc060a174981 */ /* 0x000f28000c1e1900 */
        /* <DEDUP_REMOVED lines=12> */
[----:B------:R-:W3:Y:S01]  /*2410*/  @P5 LDG.E R23, desc[UR6][R10.64+0x110] ;  /* 0x000110060a175981 */ /* 0x000ee2000c1e1900 */
[----:B------:R-:W-:-:S03]  /*2420*/  @P4 LOP3.LUT R3, R3, R24, RZ, 0x3c, !PT ;  /* 0x0000001803034212 */ /* 0x000fc600078e3cff */
[----:B------:R-:W3:Y:S01]  /*2430*/  @P5 LDG.E R24, desc[UR6][R10.64+0x10c] ;  /* 0x00010c060a185981 */ /* 0x000ee2000c1e1900 */
[----:B------:R-:W-:-:S03]  /*2440*/  @P4 LOP3.LUT R5, R5, R20, RZ, 0x3c, !PT ;  /* 0x0000001405054212 */ /* 0x000fc600078e3cff */
[----:B------:R-:W3:Y:S01]  /*2450*/  @P6 LDG.E R20, desc[UR6][R10.64+0x120] ;  /* 0x000120060a146981 */ /* 0x000ee2000c1e1900 */
[----:B------:R-:W-:-:S03]  /*2460*/  @P5 LOP3.LUT R5, R5, R26, RZ, 0x3c, !PT ;  /* 0x0000001a05055212 */ /* 0x000fc600078e3cff */
[----:B------:R-:W3:Y:S01]  /*2470*/  @P0 LDG.E R26, desc[UR6][R10.64+0x134] ;  /* 0x000134060a1a0981 */ /* 0x000ee2000c1e1900 */
[----:B--2---:R-:W-:-:S03]  /*2480*/  @P5 LOP3.LUT R3, R3, R22, RZ, 0x3c, !PT ;  /* 0x0000001603035212 */ /* 0x004fc600078e3cff */
[----:B------:R-:W2:Y:S01]  /*2490*/  @P6 LDG.E R22, desc[UR6][R10.64+0x128] ;  /* 0x000128060a166981 */ /* 0x000ea2000c1e1900 */
[----:B------:R-:W-:-:S03]  /*24a0*/  @P6 LOP3.LUT R3, R3, R28, RZ, 0x3c, !PT ;  /* 0x0000001c03036212 */ /* 0x000fc600078e3cff */
[----:B------:R-:W2:Y:S01]  /*24b0*/  @P0 LDG.E R28, desc[UR6][R10.64+0x13c] ;  /* 0x00013c060a1c0981 */ /* 0x000ea2000c1e1900 */
[----:B----4-:R-:W-:-:S03]  /*24c0*/  @P5 LOP3.LUT R6, R6, R21, RZ, 0x3c, !PT ;  /* 0x0000001506065212 */ /* 0x010fc600078e3cff */
[----:B------:R-:W4:Y:S01]  /*24d0*/  @P6 LDG.E R21, desc[UR6][R10.64+0x124] ;  /* 0x000124060a156981 */ /* 0x000f22000c1e1900 */
[----:B---3--:R-:W-:Y:S02]  /*24e0*/  @P5 LOP3.LUT R4, R4, R23, RZ, 0x3c, !PT ;  /* 0x0000001704045212 */ /* 0x008fe400078e3cff */
[----:B------:R-:W-:Y:S01]  /*24f0*/  @P6 LOP3.LUT R6, R6, R19, RZ, 0x3c, !PT ;  /* 0x0000001306066212 */ /* 0x000fe200078e3cff */
[----:B------:R-:W3:Y:S01]  /*2500*/  @P0 LDG.E R23, desc[UR6][R10.64+0x138] ;  /* 0x000138060a170981 */ /* 0x000ee2000c1e1900 */
[----:B------:R-:W-:-:S03]  /*2510*/  @P5 LOP3.LUT R7, R7, R24, RZ, 0x3c, !PT ;  /* 0x0000001807075212 */ /* 0x000fc600078e3cff */
[----:B------:R-:W3:Y:S04]  /*2520*/  @P0 LDG.E R24, desc[UR6][R10.64+0x12c] ;  /* 0x00012c060a180981 */ /* 0x000ee8000c1e1900 */
[----:B------:R-:W3:Y:S01]  /*2530*/  @P0 LDG.E R19, desc[UR6][R10.64+0x130] ;  /* 0x000130060a130981 */ /* 0x000ee2000c1e1900 */
[----:B------:R-:W-:-:S04]  /*2540*/  UIADD3 UR4, UPT, UPT, UR4, 0x10, URZ ;  /* 0x0000001004047890 */ /* 0x000fc8000fffe0ff */
[----:B------:R-:W-:Y:S01]  /*2550*/  UISETP.NE.AND UP0, UPT, UR4, 0x20, UPT ;  /* 0x000000200400788c */ /* 0x000fe2000bf05270 */
[----:B------:R-:W-:-:S04]  /*2560*/  @P6 LOP3.LUT R7, R7, R20, RZ, 0x3c, !PT ;  /* 0x0000001407076212 */ /* 0x000fc800078e3cff */
[----:B------:R-:W-:Y:S02]  /*2570*/  @P0 LOP3.LUT R7, R7, R26, RZ, 0x3c, !PT ;  /* 0x0000001a07070212 */ /* 0x000fe400078e3cff */
[----:B--2---:R-:W-:-:S04]  /*2580*/  @P6 LOP3.LUT R5, R5, R22, RZ, 0x3c, !PT ;  /* 0x0000001605056212 */ /* 0x004fc800078e3cff */
[----:B------:R-:W-:Y:S02]  /*2590*/  @P0 LOP3.LUT R5, R5, R28, RZ, 0x3c, !PT ;  /* 0x0000001c05050212 */ /* 0x000fe400078e3cff */
[----:B----4-:R-:W-:-:S04]  /*25a0*/  @P6 LOP3.LUT R4, R4, R21, RZ, 0x3c, !PT ;  /* 0x0000001504046212 */ /* 0x010fc800078e3cff */
[----:B---3--:R-:W-:Y:S02]  /*25b0*/  @P0 LOP3.LUT R4, R4, R23, RZ, 0x3c, !PT ;  /* 0x0000001704040212 */ /* 0x008fe400078e3cff */
[----:B------:R-:W-:Y:S02]  /*25c0*/  @P0 LOP3.LUT R3, R3, R24, RZ, 0x3c, !PT ;  /* 0x0000001803030212 */ /* 0x000fe400078e3cff */
[----:B------:R-:W-:Y:S01]  /*25d0*/  @P0 LOP3.LUT R6, R6, R19, RZ, 0x3c, !PT ;  /* 0x0000001306060212 */ /* 0x000fe200078e3cff */
[----:B------:R-:W-:Y:S06]  /*25e0*/  BRA.U UP0, `(.L_x_8) ;  /* 0xfffffff5004c7547 */ /* 0x000fec000b83ffff */
[----:B------:R-:W-:-:S05]  /*25f0*/  VIADD R16, R16, 0x1 ;  /* 0x0000000110107836 */ /* 0x000fca0000000000 */
[----:B------:R-:W-:-:S13]  /*2600*/  ISETP.NE.AND P0, PT, R16, 0x5, PT ;  /* 0x000000051000780c */ /* 0x000fda0003f05270 */
[----:B------:R-:W-:Y:S05]  /*2610*/  @P0 BRA `(.L_x_9) ;  /* 0xfffffff400300947 */ /* 0x000fea000383ffff */
[----:B------:R3:W-:Y:S04]  /*2620*/  STL [R1+0x4], R3 ;  /* 0x0000040301007387 */ /* 0x0007e80000100800 */
[----:B------:R3:W-:Y:S04]  /*2630*/  STL.64 [R1+0x8], R6 ;  /* 0x0000080601007387 */ /* 0x0007e80000100a00 */
[----:B------:R3:W-:Y:S02]  /*2640*/  STL.64 [R1+0x10], R4 ;  /* 0x0000100401007387 */ /* 0x0007e40000100a00 */
.L_x_3:
[----:B------:R-:W-:Y:S05]  /*2650*/  BSYNC.RECONVERGENT B1 ;  /* 0x0000000000017941 */ /* 0x000fea0003800200 */
.L_x_2:
[C---:B------:R-:W-:Y:S01]  /*2660*/  ISETP.GT.U32.AND P0, PT, R14.reuse, 0x3, PT ;  /* 0x000000030e00780c */ /* 0x040fe20003f04070 */
[----:B------:R-:W-:Y:S01]  /*2670*/  VIADD R13, R13, 0x1 ;  /* 0x000000010d0d7836 */ /* 0x000fe20000000000 */
[--C-:B------:R-:W-:Y:S02]  /*2680*/  SHF.R.U64 R14, R14, 0x2, R15.reuse ;  /* 0x000000020e0e7819 */ /* 0x100fe4000000120f */
[----:B------:R-:W-:Y:S02]  /*2690*/  ISETP.GT.U32.AND.EX P0, PT, R15, RZ, PT, P0 ;  /* 0x000000ff0f00720c */ /* 0x000fe40003f04100 */
[----:B------:R-:W-:-:S11]  /*26a0*/  SHF.R.U32.HI R15, RZ, 0x2, R15 ;  /* 0x00000002ff0f7819 */ /* 0x000fd6000001160f */
[----:B------:R-:W-:Y:S05]  /*26b0*/  @P0 BRA `(.L_x_10) ;  /* 0xffffffd800cc0947 */ /* 0x000fea000383ffff */
.L_x_1:
[----:B------:R-:W-:Y:S05]  /*26c0*/  BSYNC.RECONVERGENT B0 ;  /* 0x0000000000007941 */ /* 0x000fea0003800200 */
.L_x_0:
[----:B------:R-:W4:Y:S02]  /*26d0*/  LDCU UR4, c[0x0][0x38c] ;  /* 0x00007180ff0477ac */ /* 0x000f240008000800 */
[----:B----4-:R-:W-:-:S13]  /*26e0*/  ISETP.GE.AND P0, PT, R0, UR4, PT ;  /* 0x0000000400007c0c */ /* 0x010fda000bf06270 */
[----:B------:R-:W-:Y:S05]  /*26f0*/  @P0 EXIT ;  /* 0x000000000000094d */ /* 0x000fea0003800000 */
[----:B------:R-:W4:Y:S01]  /*2700*/  LDCU UR5, c[0x0][0x388] ;  /* 0x00007100ff0577ac */ /* 0x000f220008000800 */
[----:B-1----:R-:W-:Y:S02]  /*2710*/  IMAD.MOV.U32 R9, RZ, RZ, RZ ;  /* 0x000000ffff097224 */ /* 0x002fe400078e00ff */
[----:B------:R-:W-:Y:S01]  /*2720*/  IMAD.MOV.U32 R11, RZ, RZ, RZ ;  /* 0x000000ffff0b7224 */ /* 0x000fe200078e00ff */
[----:B----4-:R-:W-:-:S09]  /*2730*/  UISETP.GE.AND UP0, UPT, UR5, 0x1, UPT ;  /* 0x000000010500788c */ /* 0x010fd2000bf06270 */
[----:B------:R-:W-:Y:S05]  /*2740*/  BRA.U !UP0, `(.L_x_11) ;  /* 0x0000000908f07547 */ /* 0x000fea000b800000 */
[----:B------:R-:W-:Y:S01]  /*2750*/  UISETP.GE.U32.AND UP0, UPT, UR5, 0x4, UPT ;  /* 0x000000040500788c */ /* 0x000fe2000bf06070 */
[----:B------:R-:W-:Y:S01]  /*2760*/  CS2R R8, SRZ ;  /* 0x0000000000087805 */ /* 0x000fe2000001ff00 */
[----:B------:R-:W-:-:S07]  /*2770*/  ULOP3.LUT UR4, UR5, 0x3, URZ, 0xc0, !UPT ;  /* 0x0000000305047892 */ /* 0x000fce000f8ec0ff */
[----:B------:R-:W-:Y:S05]  /*2780*/  BRA.U !UP0, `(.L_x_12) ;  /* 0x0000000908247547 */ /* 0x000fea000b800000 */
[----:B------:R-:W-:Y:S01]  /*2790*/  ULOP3.LUT UR5, UR5, 0x7ffffffc, URZ, 0xc0, !UPT ;  /* 0x7ffffffc05057892 */ /* 0x000fe2000f8ec0ff */
[----:B------:R-:W-:-:S03]  /*27a0*/  IMAD.MOV.U32 R8, RZ, RZ, RZ ;  /* 0x000000ffff087224 */ /* 0x000fc600078e00ff */
[----:B------:R-:W-:-:S12]  /*27b0*/  UIADD3 UR5, UPT, UPT, -UR5, URZ, URZ ;  /* 0x000000ff05057290 */ /* 0x000fd8000fffe1ff */
.L_x_29:
[----:B------:R-:W-:Y:S01]  /*27c0*/  SHF.R.U32.HI R2, RZ, 0x2, R3 ;  /* 0x00000002ff027819 */ /* 0x000fe20000011603 */
[----:B------:R-:W-:Y:S01]  /*27d0*/  IMAD.MOV.U32 R15, RZ, RZ, R6 ;  /* 0x000000ffff0f7224 */ /* 0x000fe200078e0006 */
[----:B------:R-:W-:Y:S01]  /*27e0*/  UIADD3 UR5, UPT, UPT, UR5, 0x4, URZ ;  /* 0x0000000405057890 */ /* 0x000fe2000fffe0ff */
[----:B------:R-:W-:Y:S01]  /*27f0*/  BSSY.RECONVERGENT B0, `(.L_x_13) ;  /* 0x0000022000007945 */ /* 0x000fe20003800200 */
[----:B------:R-:W-:Y:S01]  /*2800*/  LOP3.LUT R2, R2, R3, RZ, 0x3c, !PT ;  /* 0x0000000302027212 */ /* 0x000fe200078e3cff */
[----:B0-23--:R-:W-:Y:S01]  /*2810*/  IMAD.SHL.U32 R3, R5, 0x10, RZ ;  /* 0x0000001005037824 */ /* 0x00dfe200078e00ff */
[----:B------:R-:W-:Y:S01]  /*2820*/  UISETP.NE.AND UP0, UPT, UR5, URZ, UPT ;  /* 0x000000ff0500728c */ /* 0x000fe2000bf05270 */
[----:B------:R-:W-:Y:S02]  /*2830*/  IMAD.MOV.U32 R11, RZ, RZ, R7 ;  /* 0x000000ffff0b7224 */ /* 0x000fe400078e0007 */
[----:B------:R-:W-:-:S05]  /*2840*/  IMAD.SHL.U32 R10, R2, 0x2, RZ ;  /* 0x00000002020a7824 */ /* 0x000fca00078e00ff */
[----:B------:R-:W-:Y:S01]  /*2850*/  LOP3.LUT R10, R2, R10, R3, 0x96, !PT ;  /* 0x0000000a020a7212 */ /* 0x000fe200078e9603 */
[----:B------:R-:W-:-:S03]  /*2860*/  IMAD.MOV.U32 R2, RZ, RZ, 0x2f800000 ;  /* 0x2f800000ff027424 */ /* 0x000fc600078e00ff */
[----:B------:R-:W-:Y:S01]  /*2870*/  LOP3.LUT R6, R10, R5, RZ, 0x3c, !PT ;  /* 0x000000050a067212 */ /* 0x000fe200078e3cff */
[----:B------:R-:W-:-:S03]  /*2880*/  IMAD.MOV.U32 R10, RZ, RZ, R4 ;  /* 0x000000ffff0a7224 */ /* 0x000fc600078e0004 */
[----:B------:R-:W-:-:S04]  /*2890*/  IADD3 R3, PT, PT, R12, -0x26039c23, R6 ;  /* 0xd9fc63dd0c037810 */ /* 0x000fc80007ffe006 */
[----:B------:R-:W-:-:S05]  /*28a0*/  I2FP.F32.U32 R3, R3 ;  /* 0x0000000300037245 */ /* 0x000fca0000201000 */
[----:B------:R-:W-:-:S04]  /*28b0*/  FFMA R3, R3, R2, 1.1641532182693481445e-10 ;  /* 0x2f00000003037423 */ /* 0x000fc80000000002 */
[----:B------:R-:W-:Y:S01]  /*28c0*/  FMUL R13, R3, 4 ;  /* 0x40800000030d7820 */ /* 0x000fe20000400000 */
[----:B------:R-:W-:-:S05]  /*28d0*/  IMAD.MOV.U32 R3, RZ, RZ, R5 ;  /* 0x000000ffff037224 */ /* 0x000fca00078e0005 */
[----:B------:R-:W0:Y:S02]  /*28e0*/  F2I.TRUNC.NTZ R13, R13 ;  /* 0x0000000d000d7305 */ /* 0x000e24000020f100 */
[----:B0-----:R-:W-:-:S13]  /*28f0*/  ISETP.GT.AND P0, PT, R13, 0x1, PT ;  /* 0x000000010d00780c */ /* 0x001fda0003f04270 */
[----:B------:R-:W-:Y:S05]  /*2900*/  @P0 BRA `(.L_x_14) ;  /* 0x0000000000240947 */ /* 0x000fea0003800000 */
[----:B------:R-:W-:-:S05]  /*2910*/  VIMNMX.U32 R4, PT, PT, R13, 0x2, PT ;  /* 0x000000020d047848 */ /* 0x000fca0003fe0000 */
[----:B------:R-:W-:-:S04]  /*2920*/  IMAD.SHL.U32 R7, R4, 0x4, RZ ;  /* 0x0000000404077824 */ /* 0x000fc800078e00ff */
[----:B------:R-:W0:Y:S02]  /*2930*/  LDC R4, c[0x2][R7] ;  /* 0x0080000007047b82 */ /* 0x000e240000000800 */
[----:B0-----:R-:W-:-:S04]  /*2940*/  SHF.R.S32.HI R5, RZ, 0x1f, R4 ;  /* 0x0000001fff057819 */ /* 0x001fc80000011404 */
.L_x_37:
[----:B------:R-:W-:Y:S05]  /*2950*/  BRX R4 -0x2960                                     (*"BRANCH_TARGETS .L_x_38,.L_x_39,.L_x_15"*) ;  /* 0xffffffd404a87949 */ /* 0x000fea000383ffff */
.L_x_39:
[----:B------:R-:W-:Y:S01]  /*2960*/  VIADD R8, R8, 0x1 ;  /* 0x0000000108087836 */ /* 0x000fe20000000000 */
[----:B------:R-:W-:Y:S06]  /*2970*/  BRA `(.L_x_15) ;  /* 0x0000000000247947 */ /* 0x000fec0003800000 */
.L_x_38:
[----:B------:R-:W-:Y:S01]  /*2980*/  VIADD R8, R8, 0xffffffff ;  /* 0xffffffff08087836 */ /* 0x000fe20000000000 */
[----:B------:R-:W-:Y:S06]  /*2990*/  BRA `(.L_x_15) ;  /* 0x00000000001c7947 */ /* 0x000fec0003800000 */
.L_x_14:
[----:B------:R-:W-:-:S13]  /*29a0*/  ISETP.NE.AND P0, PT, R13, 0x2, PT ;  /* 0x000000020d00780c */ /* 0x000fda0003f05270 */
[----:B------:R-:W-:Y:S05]  /*29b0*/  @!P0 BRA `(.L_x_16) ;  /* 0x0000000000108947 */ /* 0x000fea0003800000 */
[----:B------:R-:W-:-:S13]  /*29c0*/  ISETP.NE.AND P0, PT, R13, 0x3, PT ;  /* 0x000000030d00780c */ /* 0x000fda0003f05270 */
[----:B------:R-:W-:Y:S05]  /*29d0*/  @P0 BRA `(.L_x_15) ;  /* 0x00000000000c0947 */ /* 0x000fea0003800000 */
[----:B------:R-:W-:Y:S01]  /*29e0*/  VIADD R9, R9, 0x1 ;  /* 0x0000000109097836 */ /* 0x000fe20000000000 */
[----:B------:R-:W-:Y:S06]  /*29f0*/  BRA `(.L_x_15) ;  /* 0x0000000000047947 */ /* 0x000fec0003800000 */
.L_x_16:
[----:B------:R-:W-:-:S07]  /*2a00*/  VIADD R9, R9, 0xffffffff ;  /* 0xffffffff09097836 */ /* 0x000fce0000000000 */
.L_x_15:
[----:B------:R-:W-:Y:S05]  /*2a10*/  BSYNC.RECONVERGENT B0 ;  /* 0x0000000000007941 */ /* 0x000fea0003800200 */
.L_x_13:
[----:B------:R-:W-:Y:S01]  /*2a20*/  SHF.R.U32.HI R4, RZ, 0x2, R15 ;  /* 0x00000002ff047819 */ /* 0x000fe2000001160f */
[----:B------:R-:W-:Y:S01]  /*2a30*/  IMAD.SHL.U32 R5, R6, 0x10, RZ ;  /* 0x0000001006057824 */ /* 0x000fe200078e00ff */
[----:B------:R-:W-:Y:S02]  /*2a40*/  BSSY.RECONVERGENT B0, `(.L_x_17) ;  /* 0x000001c000007945 */ /* 0x000fe40003800200 */
[----:B------:R-:W-:-:S05]  /*2a50*/  LOP3.LUT R4, R4, R15, RZ, 0x3c, !PT ;  /* 0x0000000f04047212 */ /* 0x000fca00078e3cff */
[----:B------:R-:W-:-:S05]  /*2a60*/  IMAD.SHL.U32 R7, R4, 0x2, RZ ;  /* 0x0000000204077824 */ /* 0x000fca00078e00ff */
[----:B------:R-:W-:-:S04]  /*2a70*/  LOP3.LUT R7, R4, R7, R5, 0x96, !PT ;  /* 0x0000000704077212 */ /* 0x000fc800078e9605 */
[----:B------:R-:W-:-:S04]  /*2a80*/  LOP3.LUT R7, R7, R6, RZ, 0x3c, !PT ;  /* 0x0000000607077212 */ /* 0x000fc800078e3cff */
[----:B------:R-:W-:-:S04]  /*2a90*/  IADD3 R4, PT, PT, R12, -0x25fe145e, R7 ;  /* 0xda01eba20c047810 */ /* 0x000fc80007ffe007 */
[----:B------:R-:W-:-:S05]  /*2aa0*/  I2FP.F32.U32 R5, R4 ;  /* 0x0000000400057245 */ /* 0x000fca0000201000 */
[----:B------:R-:W-:-:S04]  /*2ab0*/  FFMA R5, R5, R2, 1.1641532182693481445e-10 ;  /* 0x2f00000005057423 */ /* 0x000fc80000000002 */
[----:B------:R-:W-:-:S06]  /*2ac0*/  FMUL R5, R5, 4 ;  /* 0x4080000005057820 */ /* 0x000fcc0000400000 */
[----:B------:R-:W0:Y:S02]  /*2ad0*/  F2I.TRUNC.NTZ R5, R5 ;  /* 0x0000000500057305 */ /* 0x000e24000020f100 */
[----:B0-----:R-:W-:-:S13]  /*2ae0*/  ISETP.GT.AND P0, PT, R5, 0x1, PT ;  /* 0x000000010500780c */ /* 0x001fda0003f04270 */
[----:B------:R-:W-:Y:S05]  /*2af0*/  @P0 BRA `(.L_x_18) ;  /* 0x0000000000240947 */ /* 0x000fea0003800000 */
[----:B------:R-:W-:-:S05]  /*2b00*/  VIMNMX.U32 R4, PT, PT, R5, 0x2, PT ;  /* 0x0000000205047848 */ /* 0x000fca0003fe0000 */
[----:B------:R-:W-:-:S04]  /*2b10*/  IMAD.SHL.U32 R13, R4, 0x4, RZ ;  /* 0x00000004040d7824 */ /* 0x000fc800078e00ff */
[----:B------:R-:W0:Y:S02]  /*2b20*/  LDC R4, c[0x2][R13+0xc] ;  /* 0x008003000d047b82 */ /* 0x000e240000000800 */
[----:B0-----:R-:W-:-:S04]  /*2b30*/  SHF.R.S32.HI R5, RZ, 0x1f, R4 ;  /* 0x0000001fff057819 */ /* 0x001fc80000011404 */
.L_x_41:
[----:B------:R-:W-:Y:S05]  /*2b40*/  BRX R4 -0x2b50                                     (*"BRANCH_TARGETS .L_x_42,.L_x_43,.L_x_19"*) ;  /* 0xffffffd4042c7949 */ /* 0x000fea000383ffff */
.L_x_43:
[----:B------:R-:W-:Y:S01]  /*2b50*/  VIADD R8, R8, 0x1 ;  /* 0x0000000108087836 */ /* 0x000fe20000000000 */
[----:B------:R-:W-:Y:S06]  /*2b60*/  BRA `(.L_x_19) ;  /* 0x0000000000247947 */ /* 0x000fec0003800000 */
.L_x_42:
[----:B------:R-:W-:Y:S01]  /*2b70*/  VIADD R8, R8, 0xffffffff ;  /* 0xffffffff08087836 */ /* 0x000fe20000000000 */
[----:B------:R-:W-:Y:S06]  /*2b80*/  BRA `(.L_x_19) ;  /* 0x00000000001c7947 */ /* 0x000fec0003800000 */
.L_x_18:
[----:B------:R-:W-:-:S13]  /*2b90*/  ISETP.NE.AND P0, PT, R5, 0x2, PT ;  /* 0x000000020500780c */ /* 0x000fda0003f05270 */
[----:B------:R-:W-:Y:S05]  /*2ba0*/  @!P0 BRA `(.L_x_20) ;  /* 0x0000000000108947 */ /* 0x000fea0003800000 */
[----:B------:R-:W-:-:S13]  /*2bb0*/  ISETP.NE.AND P0, PT, R5, 0x3, PT ;  /* 0x000000030500780c */ /* 0x000fda0003f05270 */
[----:B------:R-:W-:Y:S05]  /*2bc0*/  @P0 BRA `(.L_x_19) ;  /* 0x00000000000c0947 */ /* 0x000fea0003800000 */
[----:B------:R-:W-:Y:S01]  /*2bd0*/  VIADD R9, R9, 0x1 ;  /* 0x0000000109097836 */ /* 0x000fe20000000000 */
[----:B------:R-:W-:Y:S06]  /*2be0*/  BRA `(.L_x_19) ;  /* 0x0000000000047947 */ /* 0x000fec0003800000 */
.L_x_20:
[----:B------:R-:W-:-:S07]  /*2bf0*/  VIADD R9, R9, 0xffffffff ;  /* 0xffffffff09097836 */ /* 0x000fce0000000000 */
.L_x_19:
[----:B------:R-:W-:Y:S05]  /*2c00*/  BSYNC.RECONVERGENT B0 ;  /* 0x0000000000007941 */ /* 0x000fea0003800200 */
.L_x_17:
        /* <DEDUP_REMOVED lines=18> */
.L_x_45:
[----:B------:R-:W-:Y:S05]  /*2d30*/  BRX R14 -0x2d40                                    (*"BRANCH_TARGETS .L_x_46,.L_x_47,.L_x_23"*) ;  /* 0xffffffd00eb07949 */ /* 0x000fea000383ffff */
.L_x_47:
[----:B------:R-:W-:Y:S01]  /*2d40*/  VIADD R8, R8, 0x1 ;  /* 0x0000000108087836 */ /* 0x000fe20000000000 */
[----:B------:R-:W-:Y:S06]  /*2d50*/  BRA `(.L_x_23) ;  /* 0x0000000000247947 */ /* 0x000fec0003800000 */
.L_x_46:
[----:B------:R-:W-:Y:S01]  /*2d60*/  VIADD R8, R8, 0xffffffff ;  /* 0xffffffff08087836 */ /* 0x000fe20000000000 */
[----:B------:R-:W-:Y:S06]  /*2d70*/  BRA `(.L_x_23) ;  /* 0x00000000001c7947 */ /* 0x000fec0003800000 */
.L_x_22:
[----:B------:R-:W-:-:S13]  /*2d80*/  ISETP.NE.AND P0, PT, R5, 0x2, PT ;  /* 0x000000020500780c */ /* 0x000fda0003f05270 */
[----:B------:R-:W-:Y:S05]  /*2d90*/  @!P0 BRA `(.L_x_24) ;  /* 0x0000000000108947 */ /* 0x000fea0003800000 */
[----:B------:R-:W-:-:S13]  /*2da0*/  ISETP.NE.AND P0, PT, R5, 0x3, PT ;  /* 0x000000030500780c */ /* 0x000fda0003f05270 */
[----:B------:R-:W-:Y:S05]  /*2db0*/  @P0 BRA `(.L_x_23) ;  /* 0x00000000000c0947 */ /* 0x000fea0003800000 */
[----:B------:R-:W-:Y:S01]  /*2dc0*/  VIADD R9, R9, 0x1 ;  /* 0x0000000109097836 */ /* 0x000fe20000000000 */
[----:B------:R-:W-:Y:S06]  /*2dd0*/  BRA `(.L_x_23) ;  /* 0x0000000000047947 */ /* 0x000fec0003800000 */
.L_x_24:
[----:B------:R-:W-:-:S07]  /*2de0*/  VIADD R9, R9, 0xffffffff ;  /* 0xffffffff09097836 */ /* 0x000fce0000000000 */
.L_x_23:
[----:B------:R-:W-:Y:S05]  /*2df0*/  BSYNC.RECONVERGENT B0 ;  /* 0x0000000000007941 */ /* 0x000fea0003800200 */
.L_x_21:
[----:B------:R-:W-:Y:S01]  /*2e00*/  SHF.R.U32.HI R5, RZ, 0x2, R10 ;  /* 0x00000002ff057819 */ /* 0x000fe2000001160a */
[----:B------:R-:W-:Y:S03]  /*2e10*/  BSSY.RECONVERGENT B0, `(.L_x_25) ;  /* 0x000001d000007945 */ /* 0x000fe60003800200 */
[----:B------:R-:W-:Y:S01]  /*2e20*/  LOP3.LUT R5, R5, R10, RZ, 0x3c, !PT ;  /* 0x0000000a05057212 */ /* 0x000fe200078e3cff */
[----:B------:R-:W-:-:S04]  /*2e30*/  IMAD.SHL.U32 R10, R4, 0x10, RZ ;  /* 0x00000010040a7824 */ /* 0x000fc800078e00ff */
        /* <DEDUP_REMOVED lines=14> */
.L_x_49:
[----:B------:R-:W-:Y:S05]  /*2f20*/  BRX R10 -0x2f30                                    (*"BRANCH_TARGETS .L_x_50,.L_x_51,.L_x_27"*) ;  /* 0xffffffd00a347949 */ /* 0x000fea000383ffff */
.L_x_51:
[----:B------:R-:W-:Y:S01]  /*2f30*/  VIADD R8, R8, 0x1 ;  /* 0x0000000108087836 */ /* 0x000fe20000000000 */
[----:B------:R-:W-:Y:S06]  /*2f40*/  BRA `(.L_x_27) ;  /* 0x0000000000247947 */ /* 0x000fec0003800000 */
.L_x_50:
[----:B------:R-:W-:Y:S01]  /*2f50*/  VIADD R8, R8, 0xffffffff ;  /* 0xffffffff08087836 */ /* 0x000fe20000000000 */
[----:B------:R-:W-:Y:S06]  /*2f60*/  BRA `(.L_x_27) ;  /* 0x00000000001c7947 */ /* 0x000fec0003800000 */
.L_x_26:
[----:B------:R-:W-:-:S13]  /*2f70*/  ISETP.NE.AND P0, PT, R11, 0x2, PT ;  /* 0x000000020b00780c */ /* 0x000fda0003f05270 */
[----:B------:R-:W-:Y:S05]  /*2f80*/  @!P0 BRA `(.L_x_28) ;  /* 0x0000000000108947 */ /* 0x000fea0003800000 */
[----:B------:R-:W-:-:S13]  /*2f90*/  ISETP.NE.AND P0, PT, R11, 0x3, PT ;  /* 0x000000030b00780c */ /* 0x000fda0003f05270 */
[----:B------:R-:W-:Y:S05]  /*2fa0*/  @P0 BRA `(.L_x_27) ;  /* 0x00000000000c0947 */ /* 0x000fea0003800000 */
[----:B------:R-:W-:Y:S01]  /*2fb0*/  VIADD R9, R9, 0x1 ;  /* 0x0000000109097836 */ /* 0x000fe20000000000 */
[----:B------:R-:W-:Y:S06]  /*2fc0*/  BRA `(.L_x_27) ;  /* 0x0000000000047947 */ /* 0x000fec0003800000 */
.L_x_28:
[----:B------:R-:W-:-:S07]  /*2fd0*/  VIADD R9, R9, 0xffffffff ;  /* 0xffffffff09097836 */ /* 0x000fce0000000000 */
.L_x_27:
[----:B------:R-:W-:Y:S05]  /*2fe0*/  BSYNC.RECONVERGENT B0 ;  /* 0x0000000000007941 */ /* 0x000fea0003800200 */
.L_x_25:
[----:B------:R-:W-:Y:S01]  /*2ff0*/  VIADD R12, R12, 0x161f14 ;  /* 0x00161f140c0c7836 */ /* 0x000fe20000000000 */
[----:B------:R-:W-:Y:S06]  /*3000*/  BRA.U UP0, `(.L_x_29) ;  /* 0xfffffff500ec7547 */ /* 0x000fec000b83ffff */
[----:B------:R-:W-:-:S07]  /*3010*/  VIADD R2, R12, 0xd9f6dc18 ;  /* 0xd9f6dc180c027836 */ /* 0x000fce0000000000 */
.L_x_12:
[----:B------:R-:W-:-:S09]  /*3020*/  UISETP.NE.AND UP0, UPT, UR4, URZ, UPT ;  /* 0x000000ff0400728c */ /* 0x000fd2000bf05270 */
[----:B------:R-:W-:Y:S05]  /*3030*/  BRA.U !UP0, `(.L_x_30) ;  /* 0x0000000108ac7547 */ /* 0x000fea000b800000 */
[----:B------:R-:W-:Y:S01]  /*3040*/  VIADD R2, R2, 0x587c5 ;  /* 0x000587c502027836 */ /* 0x000fe20000000000 */
[----:B------:R-:W-:-:S12]  /*3050*/  UIADD3 UR4, UPT, UPT, -UR4, URZ, URZ ;  /* 0x000000ff04047290 */ /* 0x000fd8000fffe1ff */
.L_x_35:
[----:B------:R-:W-:Y:S01]  /*3060*/  SHF.R.U32.HI R10, RZ, 0x2, R3 ;  /* 0x00000002ff0a7819 */ /* 0x000fe20000011603 */
[----:B------:R-:W-:Y:S01]  /*3070*/  UIADD3 UR4, UPT, UPT, UR4, 0x1, URZ ;  /* 0x0000000104047890 */ /* 0x000fe2000fffe0ff */
[----:B------:R-:W-:Y:S02]  /*3080*/  BSSY.RECONVERGENT B0, `(.L_x_31) ;  /* 0x0000024000007945 */ /* 0x000fe40003800200 */
[----:B------:R-:W-:Y:S01]  /*3090*/  LOP3.LUT R10, R10, R3, RZ, 0x3c, !PT ;  /* 0x000000030a0a7212 */ /* 0x000fe200078e3cff */
[----:B0-23--:R-:W-:Y:S01]  /*30a0*/  IMAD.SHL.U32 R3, R5, 0x10, RZ ;  /* 0x0000001005037824 */ /* 0x00dfe200078e00ff */
[----:B------:R-:W-:-:S03]  /*30b0*/  UISETP.NE.AND UP0, UPT, UR4, URZ, UPT ;  /* 0x000000ff0400728c */ /* 0x000fc6000bf05270 */
[----:B------:R-:W-:-:S05]  /*30c0*/  IMAD.SHL.U32 R11, R10, 0x2, RZ ;  /* 0x000000020a0b7824 */ /* 0x000fca00078e00ff */
[----:B------:R-:W-:-:S04]  /*30d0*/  LOP3.LUT R10, R10, R11, R3, 0x96, !PT ;  /* 0x0000000b0a0a7212 */ /* 0x000fc800078e9603 */
[----:B------:R-:W-:Y:S01]  /*30e0*/  LOP3.LUT R11, R10, R5, RZ, 0x3c, !PT ;  /* 0x000000050a0b7212 */ /* 0x000fe200078e3cff */
[----:B------:R-:W-:-:S04]  /*30f0*/  IMAD.MOV.U32 R10, RZ, RZ, 0x2f800000 ;  /* 0x2f800000ff0a7424 */ /* 0x000fc800078e00ff */
[----:B------:R-:W-:-:S05]  /*3100*/  IMAD.IADD R3, R11, 0x1, R2 ;  /* 0x000000010b037824 */ /* 0x000fca00078e0202 */
[----:B------:R-:W-:-:S05]  /*3110*/  I2FP.F32.U32 R3, R3 ;  /* 0x0000000300037245 */ /* 0x000fca0000201000 */
[----:B------:R-:W-:-:S04]  /*3120*/  FFMA R3, R3, R10, 1.1641532182693481445e-10 ;  /* 0x2f00000003037423 */ /* 0x000fc8000000000a */
[----:B------:R-:W-:Y:S01]  /*3130*/  FMUL R10, R3, 4 ;  /* 0x40800000030a7820 */ /* 0x000fe20000400000 */
[----:B------:R-:W-:Y:S02]  /*3140*/  IMAD.MOV.U32 R3, RZ, RZ, R6 ;  /* 0x000000ffff037224 */ /* 0x000fe400078e0006 */
[----:B------:R-:W-:Y:S02]  /*3150*/  IMAD.MOV.U32 R6, RZ, RZ, R7 ;  /* 0x000000ffff067224 */ /* 0x000fe400078e0007 */
[----:B------:R-:W-:Y:S01]  /*3160*/  IMAD.MOV.U32 R7, RZ, RZ, R4 ;  /* 0x000000ffff077224 */ /* 0x000fe200078e0004 */
[----:B------:R-:W0:Y:S01]  /*3170*/  F2I.TRUNC.NTZ R10, R10 ;  /* 0x0000000a000a7305 */ /* 0x000e22000020f100 */
[----:B------:R-:W-:Y:S02]  /*3180*/  IMAD.MOV.U32 R4, RZ, RZ, R5 ;  /* 0x000000ffff047224 */ /* 0x000fe400078e0005 */
[----:B------:R-:W-:Y:S01]  /*3190*/  IMAD.MOV.U32 R5, RZ, RZ, R11 ;  /* 0x000000ffff057224 */ /* 0x000fe200078e000b */
[----:B0-----:R-:W-:-:S13]  /*31a0*/  ISETP.GT.AND P0, PT, R10, 0x1, PT ;  /* 0x000000010a00780c */ /* 0x001fda0003f04270 */
[----:B------:R-:W-:Y:S05]  /*31b0*/  @P0 BRA `(.L_x_32) ;  /* 0x0000000000240947 */ /* 0x000fea0003800000 */
[----:B------:R-:W-:-:S05]  /*31c0*/  VIMNMX.U32 R10, PT, PT, R10, 0x2, PT ;  /* 0x000000020a0a7848 */ /* 0x000fca0003fe0000 */
[----:B------:R-:W-:-:S04]  /*31d0*/  IMAD.SHL.U32 R12, R10, 0x4, RZ ;  /* 0x000000040a0c7824 */ /* 0x000fc800078e00ff */
[----:B------:R-:W0:Y:S02]  /*31e0*/  LDC R10, c[0x2][R12+0x30] ;  /* 0x00800c000c0a7b82 */ /* 0x000e240000000800 */
[----:B0-----:R-:W-:-:S04]  /*31f0*/  SHF.R.S32.HI R11, RZ, 0x1f, R10 ;  /* 0x0000001fff0b7819 */ /* 0x001fc8000001140a */
.L_x_53:
[----:B------:R-:W-:Y:S05]  /*3200*/  BRX R10 -0x3210                                    (*"BRANCH_TARGETS .L_x_54,.L_x_55,.L_x_33"*) ;  /* 0xffffffcc0a7c7949 */ /* 0x000fea000383ffff */
.L_x_55:
[----:B------:R-:W-:Y:S01]  /*3210*/  VIADD R8, R8, 0x1 ;  /* 0x0000000108087836 */ /* 0x000fe20000000000 */
[----:B------:R-:W-:Y:S06]  /*3220*/  BRA `(.L_x_33) ;  /* 0x0000000000247947 */ /* 0x000fec0003800000 */
.L_x_54:
[----:B------:R-:W-:Y:S01]  /*3230*/  VIADD R8, R8, 0xffffffff ;  /* 0xffffffff08087836 */ /* 0x000fe20000000000 */
[----:B------:R-:W-:Y:S06]  /*3240*/  BRA `(.L_x_33) ;  /* 0x00000000001c7947 */ /* 0x000fec0003800000 */
.L_x_32:
[----:B------:R-:W-:-:S13]  /*3250*/  ISETP.NE.AND P0, PT, R10, 0x2, PT ;  /* 0x000000020a00780c */ /* 0x000fda0003f05270 */
[----:B------:R-:W-:Y:S05]  /*3260*/  @!P0 BRA `(.L_x_34) ;  /* 0x0000000000108947 */ /* 0x000fea0003800000 */
[----:B------:R-:W-:-:S13]  /*3270*/  ISETP.NE.AND P0, PT, R10, 0x3, PT ;  /* 0x000000030a00780c */ /* 0x000fda0003f05270 */
[----:B------:R-:W-:Y:S05]  /*3280*/  @P0 BRA `(.L_x_33) ;  /* 0x00000000000c0947 */ /* 0x000fea0003800000 */
[----:B------:R-:W-:Y:S01]  /*3290*/  VIADD R9, R9, 0x1 ;  /* 0x0000000109097836 */ /* 0x000fe20000000000 */
[----:B------:R-:W-:Y:S06]  /*32a0*/  BRA `(.L_x_33) ;  /* 0x0000000000047947 */ /* 0x000fec0003800000 */
.L_x_34:
[----:B------:R-:W-:-:S07]  /*32b0*/  VIADD R9, R9, 0xffffffff ;  /* 0xffffffff09097836 */ /* 0x000fce0000000000 */
.L_x_33:
[----:B------:R-:W-:Y:S05]  /*32c0*/  BSYNC.RECONVERGENT B0 ;  /* 0x0000000000007941 */ /* 0x000fea0003800200 */
.L_x_31:
[----:B------:R-:W-:Y:S01]  /*32d0*/  VIADD R2, R2, 0x587c5 ;  /* 0x000587c502027836 */ /* 0x000fe20000000000 */
[----:B------:R-:W-:Y:S06]  /*32e0*/  BRA.U UP0, `(.L_x_35) ;  /* 0xfffffffd005c7547 */ /* 0x000fec000b83ffff */
.L_x_30:
[----:B------:R-:W-:Y:S02]  /*32f0*/  I2FP.F32.S32 R9, R9 ;  /* 0x0000000900097245 */ /* 0x000fe40000201400 */
[----:B------:R-:W-:-:S07]  /*3300*/  I2FP.F32.S32 R11, R8 ;  /* 0x00000008000b7245 */ /* 0x000fce0000201400 */
.L_x_11:
[----:B0-23--:R-:W0:Y:S01]  /*3310*/  LDC.64 R2, c[0x0][0x380] ;  /* 0x0000e000ff027b82 */ /* 0x00de220000000a00 */
[----:B------:R-:W-:-:S04]  /*3320*/  IMAD.SHL.U32 R5, R0, 0x2, RZ ;  /* 0x0000000200057824 */ /* 0x000fc800078e00ff */
[----:B0-----:R-:W-:-:S05]  /*3330*/  IMAD.WIDE R2, R5, 0x4, R2 ;  /* 0x0000000405027825 */ /* 0x001fca00078e0202 */
[----:B------:R-:W-:Y:S04]  /*3340*/  STG.E desc[UR6][R2.64], R9 ;  /* 0x0000000902007986 */ /* 0x000fe8000c101906 */
[----:B------:R-:W-:Y:S01]  /*3350*/  STG.E desc[UR6][R2.64+0x4], R11 ;  /* 0x0000040b02007986 */ /* 0x000fe2000c101906 */
[----:B------:R-:W-:Y:S05]  /*3360*/  EXIT ;  /* 0x000000000000794d */ /* 0x000fea0003800000 */
.L_x_36:
[----:B------:R-:W-:-:S00]  /*3370*/  BRA `(.L_x_36) ;  /* 0xfffffffc00fc7947 */ /* 0x000fc0000383ffff */
[----:B------:R-:W-:-:S00]  /*3380*/  NOP ;  /* 0x0000000000007918 */ /* 0x000fc00000000000 */
[----:B------:R-:W-:-:S00]  /*3390*/  NOP ;  /* 0x0000000000007918 */ /* 0x000fc00000000000 */
[----:B------:R-:W-:-:S00]  /*33a0*/  NOP ;  /* 0x0000000000007918 */ /* 0x000fc00000000000 */
[----:B------:R-:W-:-:S00]  /*33b0*/  NOP ;  /* 0x0000000000007918 */ /* 0x000fc00000000000 */
[----:B------:R-:W-:-:S00]  /*33c0*/  NOP ;  /* 0x0000000000007918 */ /* 0x000fc00000000000 */
[----:B------:R-:W-:-:S00]  /*33d0*/  NOP ;  /* 0x0000000000007918 */ /* 0x000fc00000000000 */
[----:B------:R-:W-:-:S00]  /*33e0*/  NOP ;  /* 0x0000000000007918 */ /* 0x000fc00000000000 */
[----:B------:R-:W-:-:S00]  /*33f0*/  NOP ;  /* 0x0000000000007918 */ /* 0x000fc00000000000 */
.L_x_57:


//--------------------- .nv.global.init           --------------------------
	.section	.nv.global.init,"aw",@progbits
	.align	4
.nv.global.init:
	.type		mrg32k3aM1SubSeq,@object
	.size		mrg32k3aM1SubSeq,(mrg32k3aM2SubSeq - mrg32k3aM1SubSeq)
mrg32k3aM1SubSeq:
        /*0000*/ 	.byte	0x0b, 0xcc, 0xee, 0x04, 0x73, 0x29, 0x8b, 0x6f, 0xf6, 0x53, 0x03, 0xf6, 0x23, 0xf6, 0xea, 0xda
        /* <DEDUP_REMOVED lines=125> */
	.type		mrg32k3aM2SubSeq,@object
	.size		mrg32k3aM2SubSeq,(mrg32k3aM1 - mrg32k3aM2SubSeq)
mrg32k3aM2SubSeq:
        /* <DEDUP_REMOVED lines=126> */
	.type		mrg32k3aM1,@object
	.size		mrg32k3aM1,(mrg32k3aM1Seq - mrg32k3aM1)
mrg32k3aM1:
        /* <DEDUP_REMOVED lines=144> */
	.type		mrg32k3aM1Seq,@object
	.size		mrg32k3aM1Seq,(mrg32k3aM2 - mrg32k3aM1Seq)
mrg32k3aM1Seq:
        /* <DEDUP_REMOVED lines=144> */
	.type		mrg32k3aM2,@object
	.size		mrg32k3aM2,(mrg32k3aM2Seq - mrg32k3aM2)
mrg32k3aM2:
        /* <DEDUP_REMOVED lines=144> */
	.type		mrg32k3aM2Seq,@object
	.size		mrg32k3aM2Seq,(precalc_xorwow_matrix - mrg32k3aM2Seq)
mrg32k3aM2Seq:
        /* <DEDUP_REMOVED lines=144> */
	.type		precalc_xorwow_matrix,@object
	.size		precalc_xorwow_matrix,(precalc_xorwow_offset_matrix - precalc_xorwow_matrix)
precalc_xorwow_matrix:
        /* <DEDUP_REMOVED lines=6400> */
	.type		precalc_xorwow_offset_matrix,@object
	.size		precalc_xorwow_offset_matrix,(.L_1 - precalc_xorwow_offset_matrix)
precalc_xorwow_offset_matrix:
        /* <DEDUP_REMOVED lines=6400> */
.L_1:


//--------------------- .nv.shared.reserved.0     --------------------------
	.section	.nv.shared.reserved.0,"aw",@nobits
	.weak		__nv_reservedSMEM_offset_0_alias
	.size		__nv_reservedSMEM_offset_0_alias, 0, 64
	.other		__nv_reservedSMEM_offset_0_alias,@"STO_CUDA_RESERVED_SHARED STV_DEFAULT"
__nv_reservedSMEM_offset_0_alias:
	.zero		0
	.zero		64


//--------------------- .nv.constant0._Z12randomWalkerPfiij --------------------------
	.section	.nv.constant0._Z12randomWalkerPfiij,"a",@progbits
	.sectionflags	@""
	.align	4
.nv.constant0._Z12randomWalkerPfiij:
	.zero		916


//--------------------- SYMBOLS --------------------------

	.type		.nv.reservedSmem.offset0,@object
	.size		.nv.reservedSmem.offset0,0x4
